def attn_fwd(
    Q,
    K,
    V,
    Out,
    Lse,
    sm_scale,
    stride_qz,
    stride_qh,
    stride_qm,
    stride_qk,
    stride_kz,
    stride_kh,
    stride_kn,
    stride_kk,
    stride_vz,
    stride_vh,
    stride_vn,
    stride_vk,
    stride_oz,
    stride_oh,
    stride_om,
    stride_ok,
    seqlen_q,
    seqlen_k,
    BLOCK_M: tl.constexpr,
    BLOCK_N: tl.constexpr,
    HEAD_DIM: tl.constexpr,
    CAUSAL: tl.constexpr,
):
    start_m = tl.program_id(0)
    off_hz = tl.program_id(1)
    q_off = off_hz * stride_qh
    k_off = off_hz * stride_kh
    v_off = off_hz * stride_vh
    offs_m = start_m * BLOCK_M + tl.arange(0, BLOCK_M)
    offs_d = tl.arange(0, HEAD_DIM)
    offs_n = tl.arange(0, BLOCK_N)
    q_ptrs = Q + q_off + offs_m[:, None] * stride_qm + offs_d[None, :] * stride_qk
    k_ptrs = K + k_off + offs_d[:, None] * stride_kk + offs_n[None, :] * stride_kn
    v_ptrs = V + v_off + offs_n[:, None] * stride_vn + offs_d[None, :] * stride_vk
    m_i = tl.full([BLOCK_M], float("-inf"), dtype=tl.float32)
    l_i = tl.zeros([BLOCK_M], dtype=tl.float32) + 1.0
    acc = tl.zeros([BLOCK_M, HEAD_DIM], dtype=tl.float32)
    q = tl.load(q_ptrs)
    acc, l_i, m_i = _attn_fwd_inner(
        acc,
        l_i,
        m_i,
        q,
        k_ptrs,
        v_ptrs,
        sm_scale,
        stride_kn,
        stride_vn,
        start_m,
        seqlen_k,
        BLOCK_M,
        BLOCK_N,
        HEAD_DIM,
        CAUSAL,
    )
    acc = acc / l_i[:, None]
    lse = m_i + tl.math.log2(l_i) / 1.4426950408889634
    o_ptrs = (
        Out
        + off_hz * stride_oh
        + offs_m[:, None] * stride_om
        + offs_d[None, :] * stride_ok
    )
    tl.store(o_ptrs, acc.to(Out.dtype.element_ty))
    tl.store(Lse + off_hz * seqlen_q + offs_m, lse)

# config = {"BLOCK_M": 64, "BLOCK_N": 32, "HEAD_DIM": 32, "arch": "sm_80", "causal": true, "dtype": "bf16", "num_stages": 2, "num_warps": 8}
# arch = sm_80


// ===== COMPILED SASS (sm_80) =====

	.target	sm_80

	.elftype	@"ET_EXEC"


//--------------------- .note.nv.tkinfo           --------------------------
	.section	.note.nv.tkinfo,"",@"SHT_NOTE"
	.sectionflags	@"SHF_NOTE_NV_TKINFO"
	.tkinfo
        /*0018*/ 	.word	0x00000002
        /*0030*/ 	.string	""
        /*0030*/ 	.string	"ptxas"
        /*0030*/ 	.string	"Cuda compilation tools, release 13.0, V13.0.88"
        /*0030*/ 	.string	"Build cuda_13.0.r13.0/compiler.36424714_0"
        /*0030*/ 	.string	"-v  -suppress-debug-info  -lineinfo  -arch sm_80 "



//--------------------- .note.nv.cuinfo           --------------------------
	.section	.note.nv.cuinfo,"",@"SHT_NOTE"
	.sectionflags	@"SHF_NOTE_NV_CUINFO"
        /*0018*/ 	.short	0x0002
        /*001a*/ 	.short	0x0050
        /*001c*/ 	.short	0x0082
	.zero		2


//--------------------- .nv.info                  --------------------------
	.section	.nv.info,"",@"SHT_CUDA_INFO"
	.align	4


	//----- nvinfo : EIATTR_REGCOUNT
	.align		4
        /*0000*/ 	.byte	0x04, 0x2f
        /*0002*/ 	.short	(.L_2 - .L_1)
	.align		4
.L_1:
        /*0004*/ 	.word	index@(attn_fwd)
        /*0008*/ 	.word	0x00000064


	//----- nvinfo : EIATTR_FRAME_SIZE
	.align		4
.L_2:
        /*000c*/ 	.byte	0x04, 0x11
        /*000e*/ 	.short	(.L_4 - .L_3)
	.align		4
.L_3:
        /*0010*/ 	.word	index@(attn_fwd)
        /*0014*/ 	.word	0x00000000


	//----- nvinfo : EIATTR_MIN_STACK_SIZE
	.align		4
.L_4:
        /*0018*/ 	.byte	0x04, 0x12
        /*001a*/ 	.short	(.L_6 - .L_5)
	.align		4
.L_5:
        /*001c*/ 	.word	index@(attn_fwd)
        /*0020*/ 	.word	0x00000000
.L_6:


//--------------------- .nv.info.attn_fwd         --------------------------
	.section	.nv.info.attn_fwd,"",@"SHT_CUDA_INFO"
	.sectionflags	@""
	.align	4


	//----- nvinfo : EIATTR_CUDA_API_VERSION
	.align		4
        /*0000*/ 	.byte	0x04, 0x37
        /*0002*/ 	.short	(.L_8 - .L_7)
.L_7:
        /*0004*/ 	.word	0x00000082


	//----- nvinfo : EIATTR_SW2861232_WAR
	.align		4
.L_8:
        /*0008*/ 	.byte	0x01, 0x35
	.zero		2


	//----- nvinfo : EIATTR_PARAM_CBANK
	.align		4
        /*000c*/ 	.byte	0x04, 0x0a
        /*000e*/ 	.short	(.L_10 - .L_9)
	.align		4
.L_9:
        /*0010*/ 	.word	index@(.nv.constant0.attn_fwd)
        /*0014*/ 	.short	0x0160
        /*0016*/ 	.short	0x0088


	//----- nvinfo : EIATTR_CBANK_PARAM_SIZE
	.align		4
.L_10:
        /*0018*/ 	.byte	0x03, 0x19
        /*001a*/ 	.short	0x0088


	//----- nvinfo : EIATTR_KPARAM_INFO
	.align		4
        /*001c*/ 	.byte	0x04, 0x17
        /*001e*/ 	.short	(.L_12 - .L_11)
.L_11:
        /*0020*/ 	.word	0x00000000
        /*0024*/ 	.short	0x0019
        /*0026*/ 	.short	0x0080
        /*0028*/ 	.byte	0x00, 0xf4, 0x21, 0x00


	//----- nvinfo : EIATTR_KPARAM_INFO
	.align		4
.L_12:
        /*002c*/ 	.byte	0x04, 0x17
        /*002e*/ 	.short	(.L_14 - .L_13)
.L_13:
        /*0030*/ 	.word	0x00000000
        /*0034*/ 	.short	0x0018
        /*0036*/ 	.short	0x0078
        /*0038*/ 	.byte	0x00, 0xf4, 0x21, 0x00


	//----- nvinfo : EIATTR_KPARAM_INFO
	.align		4
.L_14:
        /*003c*/ 	.byte	0x04, 0x17
        /*003e*/ 	.short	(.L_16 - .L_15)
.L_15:
        /*0040*/ 	.word	0x00000000
        /*0044*/ 	.short	0x0017
        /*0046*/ 	.short	0x0070
        /*0048*/ 	.byte	0x00, 0xf0, 0x11, 0x00


	//----- nvinfo : EIATTR_KPARAM_INFO
	.align		4
.L_16:
        /*004c*/ 	.byte	0x04, 0x17
        /*004e*/ 	.short	(.L_18 - .L_17)
.L_17:
        /*0050*/ 	.word	0x00000000
        /*0054*/ 	.short	0x0016
        /*0056*/ 	.short	0x006c
        /*0058*/ 	.byte	0x00, 0xf0, 0x11, 0x00


	//----- nvinfo : EIATTR_KPARAM_INFO
	.align		4
.L_18:
        /*005c*/ 	.byte	0x04, 0x17
        /*005e*/ 	.short	(.L_20 - .L_19)
.L_19:
        /*0060*/ 	.word	0x00000000
        /*0064*/ 	.short	0x0015
        /*0066*/ 	.short	0x0068
        /*0068*/ 	.byte	0x00, 0xf0, 0x11, 0x00


	//----- nvinfo : EIATTR_KPARAM_INFO
	.align		4
.L_20:
        /*006c*/ 	.byte	0x04, 0x17
        /*006e*/ 	.short	(.L_22 - .L_21)
.L_21:
        /*0070*/ 	.word	0x00000000
        /*0074*/ 	.short	0x0014
        /*0076*/ 	.short	0x0064
        /*0078*/ 	.byte	0x00, 0xf0, 0x11, 0x00


	//----- nvinfo : EIATTR_KPARAM_INFO
	.align		4
.L_22:
        /*007c*/ 	.byte	0x04, 0x17
        /*007e*/ 	.short	(.L_24 - .L_23)
.L_23:
        /*0080*/ 	.word	0x00000000
        /*0084*/ 	.short	0x0013
        /*0086*/ 	.short	0x0060
        /*0088*/ 	.byte	0x00, 0xf0, 0x11, 0x00


	//----- nvinfo : EIATTR_KPARAM_INFO
	.align		4
.L_24:
        /*008c*/ 	.byte	0x04, 0x17
        /*008e*/ 	.short	(.L_26 - .L_25)
.L_25:
        /*0090*/ 	.word	0x00000000
        /*0094*/ 	.short	0x0012
        /*0096*/ 	.short	0x005c
        /*0098*/ 	.byte	0x00, 0xf0, 0x11, 0x00


	//----- nvinfo : EIATTR_KPARAM_INFO
	.align		4
.L_26:
        /*009c*/ 	.byte	0x04, 0x17
        /*009e*/ 	.short	(.L_28 - .L_27)
.L_27:
        /*00a0*/ 	.word	0x00000000
        /*00a4*/ 	.short	0x0011
        /*00a6*/ 	.short	0x0058
        /*00a8*/ 	.byte	0x00, 0xf0, 0x11, 0x00


	//----- nvinfo : EIATTR_KPARAM_INFO
	.align		4
.L_28:
        /*00ac*/ 	.byte	0x04, 0x17
        /*00ae*/ 	.short	(.L_30 - .L_29)
.L_29:
        /*00b0*/ 	.word	0x00000000
        /*00b4*/ 	.short	0x0010
        /*00b6*/ 	.short	0x0054
        /*00b8*/ 	.byte	0x00, 0xf0, 0x11, 0x00


	//----- nvinfo : EIATTR_KPARAM_INFO
	.align		4
.L_30:
        /*00bc*/ 	.byte	0x04, 0x17
        /*00be*/ 	.short	(.L_32 - .L_31)
.L_31:
        /*00c0*/ 	.word	0x00000000
        /*00c4*/ 	.short	0x000f
        /*00c6*/ 	.short	0x0050
        /*00c8*/ 	.byte	0x00, 0xf0, 0x11, 0x00


	//----- nvinfo : EIATTR_KPARAM_INFO
	.align		4
.L_32:
        /*00cc*/ 	.byte	0x04, 0x17
        /*00ce*/ 	.short	(.L_34 - .L_33)
.L_33:
        /*00d0*/ 	.word	0x00000000
        /*00d4*/ 	.short	0x000e
        /*00d6*/ 	.short	0x004c
        /*00d8*/ 	.byte	0x00, 0xf0, 0x11, 0x00


	//----- nvinfo : EIATTR_KPARAM_INFO
	.align		4
.L_34:
        /*00dc*/ 	.byte	0x04, 0x17
        /*00de*/ 	.short	(.L_36 - .L_35)
.L_35:
        /*00e0*/ 	.word	0x00000000
        /*00e4*/ 	.short	0x000d
        /*00e6*/ 	.short	0x0048
        /*00e8*/ 	.byte	0x00, 0xf0, 0x11, 0x00


	//----- nvinfo : EIATTR_KPARAM_INFO
	.align		4
.L_36:
        /*00ec*/ 	.byte	0x04, 0x17
        /*00ee*/ 	.short	(.L_38 - .L_37)
.L_37:
        /*00f0*/ 	.word	0x00000000
        /*00f4*/ 	.short	0x000c
        /*00f6*/ 	.short	0x0044
        /*00f8*/ 	.byte	0x00, 0xf0, 0x11, 0x00


	//----- nvinfo : EIATTR_KPARAM_INFO
	.align		4
.L_38:
        /*00fc*/ 	.byte	0x04, 0x17
        /*00fe*/ 	.short	(.L_40 - .L_39)
.L_39:
        /*0100*/ 	.word	0x00000000
        /*0104*/ 	.short	0x000b
        /*0106*/ 	.short	0x0040
        /*0108*/ 	.byte	0x00, 0xf0, 0x11, 0x00


	//----- nvinfo : EIATTR_KPARAM_INFO
	.align		4
.L_40:
        /*010c*/ 	.byte	0x04, 0x17
        /*010e*/ 	.short	(.L_42 - .L_41)
.L_41:
        /*0110*/ 	.word	0x00000000
        /*0114*/ 	.short	0x000a
        /*0116*/ 	.short	0x003c
        /*0118*/ 	.byte	0x00, 0xf0, 0x11, 0x00


	//----- nvinfo : EIATTR_KPARAM_INFO
	.align		4
.L_42:
        /*011c*/ 	.byte	0x04, 0x17
        /*011e*/ 	.short	(.L_44 - .L_43)
.L_43:
        /*0120*/ 	.word	0x00000000
        /*0124*/ 	.short	0x0009
        /*0126*/ 	.short	0x0038
        /*0128*/ 	.byte	0x00, 0xf0, 0x11, 0x00


	//----- nvinfo : EIATTR_KPARAM_INFO
	.align		4
.L_44:
        /*012c*/ 	.byte	0x04, 0x17
        /*012e*/ 	.short	(.L_46 - .L_45)
.L_45:
        /*0130*/ 	.word	0x00000000
        /*0134*/ 	.short	0x0008
        /*0136*/ 	.short	0x0034
        /*0138*/ 	.byte	0x00, 0xf0, 0x11, 0x00


	//----- nvinfo : EIATTR_KPARAM_INFO
	.align		4
.L_46:
        /*013c*/ 	.byte	0x04, 0x17
        /*013e*/ 	.short	(.L_48 - .L_47)
.L_47:
        /*0140*/ 	.word	0x00000000
        /*0144*/ 	.short	0x0007
        /*0146*/ 	.short	0x0030
        /*0148*/ 	.byte	0x00, 0xf0, 0x11, 0x00


	//----- nvinfo : EIATTR_KPARAM_INFO
	.align		4
.L_48:
        /*014c*/ 	.byte	0x04, 0x17
        /*014e*/ 	.short	(.L_50 - .L_49)
.L_49:
        /*0150*/ 	.word	0x00000000
        /*0154*/ 	.short	0x0006
        /*0156*/ 	.short	0x002c
        /*0158*/ 	.byte	0x00, 0xf0, 0x11, 0x00


	//----- nvinfo : EIATTR_KPARAM_INFO
	.align		4
.L_50:
        /*015c*/ 	.byte	0x04, 0x17
        /*015e*/ 	.short	(.L_52 - .L_51)
.L_51:
        /*0160*/ 	.word	0x00000000
        /*0164*/ 	.short	0x0005
        /*0166*/ 	.short	0x0028
        /*0168*/ 	.byte	0x00, 0xf0, 0x11, 0x00


	//----- nvinfo : EIATTR_KPARAM_INFO
	.align		4
.L_52:
        /*016c*/ 	.byte	0x04, 0x17
        /*016e*/ 	.short	(.L_54 - .L_53)
.L_53:
        /*0170*/ 	.word	0x00000000
        /*0174*/ 	.short	0x0004
        /*0176*/ 	.short	0x0020
        /*0178*/ 	.byte	0x00, 0xf4, 0x21, 0x00


	//----- nvinfo : EIATTR_KPARAM_INFO
	.align		4
.L_54:
        /*017c*/ 	.byte	0x04, 0x17
        /*017e*/ 	.short	(.L_56 - .L_55)
.L_55:
        /*0180*/ 	.word	0x00000000
        /*0184*/ 	.short	0x0003
        /*0186*/ 	.short	0x0018
        /*0188*/ 	.byte	0x00, 0xf4, 0x21, 0x00


	//----- nvinfo : EIATTR_KPARAM_INFO
	.align		4
.L_56:
        /*018c*/ 	.byte	0x04, 0x17
        /*018e*/ 	.short	(.L_58 - .L_57)
.L_57:
        /*0190*/ 	.word	0x00000000
        /*0194*/ 	.short	0x0002
        /*0196*/ 	.short	0x0010
        /*0198*/ 	.byte	0x00, 0xf4, 0x21, 0x00


	//----- nvinfo : EIATTR_KPARAM_INFO
	.align		4
.L_58:
        /*019c*/ 	.byte	0x04, 0x17
        /*019e*/ 	.short	(.L_60 - .L_59)
.L_59:
        /*01a0*/ 	.word	0x00000000
        /*01a4*/ 	.short	0x0001
        /*01a6*/ 	.short	0x0008
        /*01a8*/ 	.byte	0x00, 0xf4, 0x21, 0x00


	//----- nvinfo : EIATTR_KPARAM_INFO
	.align		4
.L_60:
        /*01ac*/ 	.byte	0x04, 0x17
        /*01ae*/ 	.short	(.L_62 - .L_61)
.L_61:
        /*01b0*/ 	.word	0x00000000
        /*01b4*/ 	.short	0x0000
        /*01b6*/ 	.short	0x0000
        /*01b8*/ 	.byte	0x00, 0xf4, 0x21, 0x00


	//----- nvinfo : EIATTR_MAXREG_COUNT
	.align		4
.L_62:
        /*01bc*/ 	.byte	0x03, 0x1b
        /*01be*/ 	.short	0x00ff


	//----- nvinfo : EIATTR_NUM_BARRIERS
	.align		4
        /*01c0*/ 	.byte	0x02, 0x4c
        /*01c2*/ 	.byte	0x01
	.zero		1


	//----- nvinfo : EIATTR_MERCURY_ISA_VERSION
	.align		4
        /*01c4*/ 	.byte	0x03, 0x5f
        /*01c6*/ 	.short	0x0000


	//----- nvinfo : EIATTR_COOP_GROUP_MASK_REGIDS
	.align		4
        /*01c8*/ 	.byte	0x04, 0x29
        /*01ca*/ 	.short	(.L_64 - .L_63)


	//   ....[0]....
.L_63:
        /*01cc*/ 	.word	0xffffffff


	//   ....[1]....
        /*01d0*/ 	.word	0xffffffff


	//   ....[2]....
        /*01d4*/ 	.word	0xffffffff


	//   ....[3]....
        /*01d8*/ 	.word	0xffffffff


	//   ....[4]....
        /*01dc*/ 	.word	0xffffffff


	//   ....[5]....
        /*01e0*/ 	.word	0xffffffff


	//   ....[6]....
        /*01e4*/ 	.word	0xffffffff


	//   ....[7]....
        /*01e8*/ 	.word	0xffffffff


	//----- nvinfo : EIATTR_COOP_GROUP_INSTR_OFFSETS
	.align		4
.L_64:
        /*01ec*/ 	.byte	0x04, 0x28
        /*01ee*/ 	.short	(.L_66 - .L_65)


	//   ....[0]....
.L_65:
        /*01f0*/ 	.word	0x00000fb0


	//   ....[1]....
        /*01f4*/ 	.word	0x000011d0


	//   ....[2]....
        /*01f8*/ 	.word	0x00001210


	//   ....[3]....
        /*01fc*/ 	.word	0x00001270


	//   ....[4]....
        /*0200*/ 	.word	0x00001830


	//   ....[5]....
        /*0204*/ 	.word	0x00001840


	//   ....[6]....
        /*0208*/ 	.word	0x00001920


	//   ....[7]....
        /*020c*/ 	.word	0x00001950


	//----- nvinfo : EIATTR_EXIT_INSTR_OFFSETS
	.align		4
.L_66:
        /*0210*/ 	.byte	0x04, 0x1c
        /*0212*/ 	.short	(.L_68 - .L_67)


	//   ....[0]....
.L_67:
        /*0214*/ 	.word	0x00002780


	//   ....[1]....
        /*0218*/ 	.word	0x00002820


	//----- nvinfo : EIATTR_REQNTID
	.align		4
.L_68:
        /*021c*/ 	.byte	0x04, 0x10
        /*021e*/ 	.short	(.L_70 - .L_69)
.L_69:
        /*0220*/ 	.word	0x00000100
        /*0224*/ 	.word	0x00000001
        /*0228*/ 	.word	0x00000001
.L_70:


//--------------------- .nv.callgraph             --------------------------
	.section	.nv.callgraph,"",@"SHT_CUDA_CALLGRAPH"
	.align	4
	.sectionentsize	8
	.align		4
        /*0000*/ 	.word	0x00000000
	.align		4
        /*0004*/ 	.word	0xffffffff
	.align		4
        /*0008*/ 	.word	0x00000000
	.align		4
        /*000c*/ 	.word	0xfffffffe
	.align		4
        /*0010*/ 	.word	0x00000000
	.align		4
        /*0014*/ 	.word	0xfffffffd
	.align		4
        /*0018*/ 	.word	0x00000000
	.align		4
        /*001c*/ 	.word	0xfffffffc


//--------------------- .nv.rel.action            --------------------------
	.section	.nv.rel.action,"",@"SHT_CUDA_RELOCINFO"
	.align	8
	.sectionentsize	8
        /*0000*/ 	.byte	0x73, 0x00, 0x00, 0x00, 0x00, 0x00, 0x00, 0x00, 0x00, 0x00, 0x00, 0x11, 0x25, 0x00, 0x05, 0x36


//--------------------- .nv.constant4             --------------------------
	.section	.nv.constant4,"a",@progbits
	.align	8
	.align		8
.nv.constant4:
        /*0000*/ 	.dword	_$_str


//--------------------- .nv.constant0.attn_fwd    --------------------------
	.section	.nv.constant0.attn_fwd,"a",@progbits
	.sectionflags	@""
	.align	4
.nv.constant0.attn_fwd:
	.zero		488


//--------------------- .text.attn_fwd            --------------------------
	.section	.text.attn_fwd,"ax",@progbits
	.sectioninfo	@"SHI_REGISTERS=100"
	.align	128
        .global         attn_fwd
        .type           attn_fwd,@function
        .size           attn_fwd,(.L_x_3 - attn_fwd)
        .other          attn_fwd,@"STO_CUDA_ENTRY STV_DEFAULT"
attn_fwd:
.text.attn_fwd:
[----:B------:R-:W-:Y:S02]  /*0000*/  IMAD.MOV.U32 R1, RZ, RZ, c[0x0][0x28] ;  /* 0x00000a00ff017624 */ /* 0x000fe400078e00ff */
[----:B------:R-:W0:Y:S01]  /*0010*/  S2R R21, SR_CTAID.X ;  /* 0x0000000000157919 */ /* 0x000e220000002500 */
[----:B------:R-:W-:Y:S01]  /*0020*/  MOV R16, c[0x0][0x198] ;  /* 0x0000660000107a02 */ /* 0x000fe20000000f00 */
[----:B------:R-:W-:Y:S02]  /*0030*/  ULDC.64 UR6, c[0x0][0x118] ;  /* 0x0000460000067ab9 */ /* 0x000fe40000000a00 */
[----:B------:R-:W1:Y:S04]  /*0040*/  S2R R0, SR_TID.X ;  /* 0x0000000000007919 */ /* 0x000e680000002100 */
[----:B------:R-:W2:Y:S01]  /*0050*/  S2R R2, SR_CTAID.Y ;  /* 0x0000000000027919 */ /* 0x000ea20000002600 */
[----:B0-----:R-:W-:Y:S01]  /*0060*/  IMAD.SHL.U32 R21, R21, 0x40, RZ ;  /* 0x0000004015157824 */ /* 0x001fe200078e00ff */
[----:B-1----:R-:W-:-:S04]  /*0070*/  SHF.R.U32.HI R4, RZ, 0x6, R0 ;  /* 0x00000006ff047819 */ /* 0x002fc80000011600 */
[----:B------:R-:W-:Y:S02]  /*0080*/  LOP3.LUT R3, R21, 0x3f, R0, 0xf8, !PT ;  /* 0x0000003f15037812 */ /* 0x000fe400078ef800 */
[----:B------:R-:W-:Y:S01]  /*0090*/  SGXT.U32 R4, R4, 0x2 ;  /* 0x000000020404781a */ /* 0x000fe20000000000 */
[----:B--2---:R-:W-:Y:S02]  /*00a0*/  IMAD R5, R2, c[0x0][0x190], RZ ;  /* 0x0000640002057a24 */ /* 0x004fe400078e02ff */
[----:B------:R-:W-:Y:S02]  /*00b0*/  IMAD R7, R3, c[0x0][0x194], RZ ;  /* 0x0000650003077a24 */ /* 0x000fe400078e02ff */
[----:B------:R-:W-:Y:S02]  /*00c0*/  IMAD R11, R4, c[0x0][0x198], RZ ;  /* 0x00006600040b7a24 */ /* 0x000fe400078e02ff */
[----:B------:R-:W-:Y:S02]  /*00d0*/  IMAD.SHL.U32 R6, R5, 0x2, RZ ;  /* 0x0000000205067824 */ /* 0x000fe400078e00ff */
[----:B------:R-:W-:Y:S01]  /*00e0*/  IMAD.SHL.U32 R9, R7, 0x2, RZ ;  /* 0x0000000207097824 */ /* 0x000fe200078e00ff */
[----:B------:R-:W-:Y:S01]  /*00f0*/  LEA R12, R16, R11, 0x2 ;  /* 0x0000000b100c7211 */ /* 0x000fe200078e10ff */
[----:B------:R-:W-:-:S03]  /*0100*/  IMAD.HI R5, R5, 0x2, RZ ;  /* 0x0000000205057827 */ /* 0x000fc600078e02ff */
[----:B------:R-:W-:Y:S01]  /*0110*/  IADD3 R24, P0, P1, R9, c[0x0][0x160], R6 ;  /* 0x0000580009187a10 */ /* 0x000fe2000791e006 */
[----:B------:R-:W-:-:S04]  /*0120*/  IMAD.HI R8, R7, 0x2, RZ ;  /* 0x0000000207087827 */ /* 0x000fc800078e02ff */
[----:B------:R-:W-:Y:S01]  /*0130*/  IMAD R9, R16, 0x4, R12 ;  /* 0x0000000410097824 */ /* 0x000fe200078e020c */
[----:B------:R-:W-:Y:S02]  /*0140*/  IADD3.X R26, R8, c[0x0][0x164], R5, P0, P1 ;  /* 0x00005900081a7a10 */ /* 0x000fe400007e2405 */
[-C--:B------:R-:W-:Y:S01]  /*0150*/  LEA R6, P0, R11, R24.reuse, 0x1 ;  /* 0x000000180b067211 */ /* 0x080fe200078008ff */
[----:B------:R-:W-:Y:S01]  /*0160*/  IMAD R5, R16, 0x4, R9 ;  /* 0x0000000410057824 */ /* 0x000fe200078e0209 */
[----:B------:R-:W-:Y:S02]  /*0170*/  LEA R10, P1, R9, R24, 0x1 ;  /* 0x00000018090a7211 */ /* 0x000fe400078208ff */
[----:B------:R-:W-:Y:S02]  /*0180*/  LEA.HI.X.SX32 R7, R11, R26, 0x1, P0 ;  /* 0x0000001a0b077211 */ /* 0x000fe400000f0eff */
[----:B------:R-:W-:Y:S02]  /*0190*/  LEA R8, P0, R12, R24, 0x1 ;  /* 0x000000180c087211 */ /* 0x000fe400078008ff */
[----:B------:R-:W-:Y:S01]  /*01a0*/  LEA R15, R16, R5, 0x2 ;  /* 0x00000005100f7211 */ /* 0x000fe200078e10ff */
[----:B------:R0:W2:Y:S01]  /*01b0*/  LDG.E.U16 R20, [R6.64] ;  /* 0x0000000606147981 */ /* 0x0000a2000c1e1500 */
[----:B------:R-:W-:-:S02]  /*01c0*/  LEA.HI.X.SX32 R11, R9, R26, 0x1, P1 ;  /* 0x0000001a090b7211 */ /* 0x000fc400008f0eff */
[----:B------:R-:W-:Y:S01]  /*01d0*/  LEA.HI.X.SX32 R9, R12, R26, 0x1, P0 ;  /* 0x0000001a0c097211 */ /* 0x000fe200000f0eff */
[C---:B------:R-:W-:Y:S01]  /*01e0*/  IMAD R17, R16.reuse, 0x4, R15 ;  /* 0x0000000410117824 */ /* 0x040fe200078e020f */
[C---:B------:R-:W-:Y:S01]  /*01f0*/  LEA R12, P0, R5.reuse, R24, 0x1 ;  /* 0x00000018050c7211 */ /* 0x040fe200078008ff */
[----:B------:R1:W3:Y:S03]  /*0200*/  LDG.E.U16 R22, [R10.64] ;  /* 0x000000060a167981 */ /* 0x0002e6000c1e1500 */
[----:B------:R-:W-:Y:S01]  /*0210*/  LEA.HI.X.SX32 R13, R5, R26, 0x1, P0 ;  /* 0x0000001a050d7211 */ /* 0x000fe200000f0eff */
[C---:B------:R-:W-:Y:S01]  /*0220*/  IMAD R5, R16.reuse, 0x4, R17 ;  /* 0x0000000410057824 */ /* 0x040fe200078e0211 */
[-C--:B------:R-:W-:Y:S01]  /*0230*/  LEA R14, P0, R15, R24.reuse, 0x1 ;  /* 0x000000180f0e7211 */ /* 0x080fe200078008ff */
[----:B------:R4:W5:Y:S03]  /*0240*/  LDG.E.U16 R8, [R8.64] ;  /* 0x0000000608087981 */ /* 0x000966000c1e1500 */
[----:B------:R-:W-:Y:S01]  /*0250*/  LEA R18, P1, R5, R24, 0x1 ;  /* 0x0000001805127211 */ /* 0x000fe200078208ff */
[----:B------:R4:W5:Y:S01]  /*0260*/  LDG.E.U16 R12, [R12.64] ;  /* 0x000000060c0c7981 */ /* 0x000962000c1e1500 */
[----:B0-----:R-:W-:-:S02]  /*0270*/  LEA R6, R16, R5, 0x2 ;  /* 0x0000000510067211 */ /* 0x001fc400078e10ff */
[-C--:B------:R-:W-:Y:S02]  /*0280*/  LEA.HI.X.SX32 R15, R15, R26.reuse, 0x1, P0 ;  /* 0x0000001a0f0f7211 */ /* 0x080fe400000f0eff */
[----:B------:R-:W-:Y:S02]  /*0290*/  LEA.HI.X.SX32 R19, R5, R26, 0x1, P1 ;  /* 0x0000001a05137211 */ /* 0x000fe400008f0eff */
[CC--:B------:R-:W-:Y:S01]  /*02a0*/  LEA R16, P0, R17.reuse, R24.reuse, 0x1 ;  /* 0x0000001811107211 */ /* 0x0c0fe200078008ff */
[----:B------:R-:W5:Y:S01]  /*02b0*/  LDG.E.U16 R14, [R14.64] ;  /* 0x000000060e0e7981 */ /* 0x000f62000c1e1500 */
[C---:B-1----:R-:W-:Y:S02]  /*02c0*/  LEA R10, P1, R6.reuse, R24, 0x1 ;  /* 0x00000018060a7211 */ /* 0x042fe400078208ff */
[-C--:B------:R-:W-:Y:S01]  /*02d0*/  LEA.HI.X.SX32 R17, R17, R26.reuse, 0x1, P0 ;  /* 0x0000001a11117211 */ /* 0x080fe200000f0eff */
[----:B------:R-:W5:Y:S01]  /*02e0*/  LDG.E.U16 R18, [R18.64] ;  /* 0x0000000612127981 */ /* 0x000f62000c1e1500 */
[----:B------:R-:W-:-:S03]  /*02f0*/  LEA.HI.X.SX32 R11, R6, R26, 0x1, P1 ;  /* 0x0000001a060b7211 */ /* 0x000fc600008f0eff */
[----:B------:R-:W5:Y:S04]  /*0300*/  LDG.E.U16 R16, [R16.64] ;  /* 0x0000000610107981 */ /* 0x000f68000c1e1500 */
[----:B------:R0:W5:Y:S01]  /*0310*/  LDG.E.U16 R10, [R10.64] ;  /* 0x000000060a0a7981 */ /* 0x000162000c1e1500 */
[C---:B------:R-:W-:Y:S01]  /*0320*/  LOP3.LUT R5, R0.reuse, 0xc0, RZ, 0xc0, !PT ;  /* 0x000000c000057812 */ /* 0x040fe200078ec0ff */
[----:B------:R-:W-:-:S03]  /*0330*/  IMAD.SHL.U32 R6, R0, 0x2, RZ ;  /* 0x0000000200067824 */ /* 0x000fc600078e00ff */
[----:B------:R-:W-:-:S04]  /*0340*/  SHF.R.U32.HI R7, RZ, 0x2, R5 ;  /* 0x00000002ff077819 */ /* 0x000fc80000011605 */
[----:B------:R-:W-:-:S04]  /*0350*/  LOP3.LUT R7, R7, 0x1fe, R6, 0x78, !PT ;  /* 0x000001fe07077812 */ /* 0x000fc800078e7806 */
[----:B----4-:R-:W-:Y:S01]  /*0360*/  LOP3.LUT R9, R7, 0x40, RZ, 0x3c, !PT ;  /* 0x0000004007097812 */ /* 0x010fe200078e3cff */
[----:B------:R-:W-:Y:S01]  /*0370*/  IMAD.MOV.U32 R61, RZ, RZ, -0x800000 ;  /* 0xff800000ff3d7424 */ /* 0x000fe200078e00ff */
[----:B------:R-:W-:Y:S01]  /*0380*/  MOV R73, 0x3f800000 ;  /* 0x3f80000000497802 */ /* 0x000fe20000000f00 */
[----:B0-----:R-:W-:Y:S01]  /*0390*/  IMAD.MOV.U32 R11, RZ, RZ, 0x3f800000 ;  /* 0x3f800000ff0b7424 */ /* 0x001fe200078e00ff */
[----:B------:R-:W-:Y:S01]  /*03a0*/  MOV R60, 0xff800000 ;  /* 0xff800000003c7802 */ /* 0x000fe20000000f00 */
[----:B------:R-:W-:Y:S01]  /*03b0*/  CS2R R52, SRZ ;  /* 0x0000000000347805 */ /* 0x000fe2000001ff00 */
[----:B------:R-:W-:Y:S01]  /*03c0*/  CS2R R54, SRZ ;  /* 0x0000000000367805 */ /* 0x000fe2000001ff00 */
[----:B------:R-:W-:Y:S01]  /*03d0*/  CS2R R56, SRZ ;  /* 0x0000000000387805 */ /* 0x000fe2000001ff00 */
[----:B------:R-:W-:Y:S01]  /*03e0*/  CS2R R58, SRZ ;  /* 0x00000000003a7805 */ /* 0x000fe2000001ff00 */
[----:B------:R-:W-:Y:S01]  /*03f0*/  CS2R R40, SRZ ;  /* 0x0000000000287805 */ /* 0x000fe2000001ff00 */
[----:B------:R-:W-:Y:S01]  /*0400*/  CS2R R42, SRZ ;  /* 0x00000000002a7805 */ /* 0x000fe2000001ff00 */
[----:B------:R-:W-:Y:S01]  /*0410*/  CS2R R48, SRZ ;  /* 0x0000000000307805 */ /* 0x000fe2000001ff00 */
[----:B------:R-:W-:Y:S01]  /*0420*/  CS2R R50, SRZ ;  /* 0x0000000000327805 */ /* 0x000fe2000001ff00 */
[----:B------:R-:W-:Y:S01]  /*0430*/  IMAD.SHL.U32 R13, R0, 0x40, RZ ;  /* 0x00000040000d7824 */ /* 0x000fe200078e00ff */
[----:B--2---:R-:W-:Y:S04]  /*0440*/  STS.U16 [R7], R20 ;  /* 0x0000001407007388 */ /* 0x004fe80000000400 */
[----:B---3--:R-:W-:Y:S04]  /*0450*/  STS.U16 [R7+0x400], R22 ;  /* 0x0004001607007388 */ /* 0x008fe80000000400 */
[----:B-----5:R-:W-:Y:S04]  /*0460*/  STS.U16 [R7+0x800], R14 ;  /* 0x0008000e07007388 */ /* 0x020fe80000000400 */
[----:B------:R-:W-:Y:S04]  /*0470*/  STS.U16 [R7+0xc00], R18 ;  /* 0x000c001207007388 */ /* 0x000fe80000000400 */
[----:B------:R-:W-:Y:S04]  /*0480*/  STS.U16 [R9+0x200], R8 ;  /* 0x0002000809007388 */ /* 0x000fe80000000400 */
[----:B------:R-:W-:Y:S04]  /*0490*/  STS.U16 [R9+0xa00], R16 ;  /* 0x000a001009007388 */ /* 0x000fe80000000400 */
[----:B------:R0:W-:Y:S02]  /*04a0*/  STS.U16 [R9+0xe00], R10 ;  /* 0x000e000a09007388 */ /* 0x0001e40000000400 */
[----:B0-----:R-:W-:-:S04]  /*04b0*/  IADD3 R10, R21, 0x40, RZ ;  /* 0x00000040150a7810 */ /* 0x001fc80007ffe0ff */
[----:B------:R-:W-:Y:S01]  /*04c0*/  ISETP.GE.AND P0, PT, R10, 0x1, PT ;  /* 0x000000010a00780c */ /* 0x000fe20003f06270 */
[----:B------:R0:W-:Y:S01]  /*04d0*/  STS.U16 [R9+0x600], R12 ;  /* 0x0006000c09007388 */ /* 0x0001e20000000400 */
[C---:B------:R-:W-:Y:S02]  /*04e0*/  SHF.L.U32 R14, R0.reuse, 0x3, RZ ;  /* 0x00000003000e7819 */ /* 0x040fe400000006ff */
[----:B0-----:R-:W-:-:S09]  /*04f0*/  LOP3.LUT R12, R0, 0x3, RZ, 0xc0, !PT ;  /* 0x00000003000c7812 */ /* 0x001fd200078ec0ff */
[----:B------:R-:W-:Y:S05]  /*0500*/  @!P0 BRA `(.L_x_0) ;  /* 0x000015a000008947 */ /* 0x000fea0003800000 */
[----:B------:R-:W-:Y:S01]  /*0510*/  LOP3.LUT R11, R0, 0x1f, RZ, 0xc0, !PT ;  /* 0x0000001f000b7812 */ /* 0x000fe200078ec0ff */
[----:B------:R-:W-:Y:S01]  /*0520*/  IMAD R9, R2, c[0x0][0x1b0], RZ ;  /* 0x00006c0002097a24 */ /* 0x000fe200078e02ff */
[----:B------:R-:W-:Y:S01]  /*0530*/  LOP3.LUT R15, R0, 0x60, RZ, 0xc0, !PT ;  /* 0x00000060000f7812 */ /* 0x000fe200078ec0ff */
[----:B------:R-:W-:Y:S01]  /*0540*/  IMAD R8, R2, c[0x0][0x1a0], RZ ;  /* 0x0000680002087a24 */ /* 0x000fe200078e02ff */
[--C-:B------:R-:W-:Y:S01]  /*0550*/  SHF.R.U32.HI R16, RZ, 0x2, R0.reuse ;  /* 0x00000002ff107819 */ /* 0x100fe20000011600 */
[----:B------:R-:W-:Y:S01]  /*0560*/  IMAD R19, R11, c[0x0][0x1b4], RZ ;  /* 0x00006d000b137a24 */ /* 0x000fe200078e02ff */
[----:B------:R-:W-:Y:S01]  /*0570*/  LOP3.LUT R23, R6, 0x10, RZ, 0xc0, !PT ;  /* 0x0000001006177812 */ /* 0x000fe200078ec0ff */
[----:B------:R-:W-:Y:S01]  /*0580*/  IMAD.MOV.U32 R73, RZ, RZ, 0x3f800000 ;  /* 0x3f800000ff497424 */ /* 0x000fe200078e00ff */
[----:B------:R-:W-:Y:S01]  /*0590*/  LOP3.LUT R17, R0, 0x7, RZ, 0xc0, !PT ;  /* 0x0000000700117812 */ /* 0x000fe200078ec0ff */
[----:B------:R-:W-:Y:S01]  /*05a0*/  IMAD.SHL.U32 R20, R19, 0x2, RZ ;  /* 0x0000000213147824 */ /* 0x000fe200078e00ff */
[----:B------:R-:W-:Y:S01]  /*05b0*/  LOP3.LUT R18, R14, 0x30, RZ, 0xc0, !PT ;  /* 0x000000300e127812 */ /* 0x000fe200078ec0ff */
[----:B------:R-:W-:Y:S01]  /*05c0*/  IMAD.MOV.U32 R89, RZ, RZ, -0x800000 ;  /* 0xff800000ff597424 */ /* 0x000fe200078e00ff */
[----:B------:R-:W-:Y:S01]  /*05d0*/  SHF.R.U32.HI R22, RZ, 0x1, R15 ;  /* 0x00000001ff167819 */ /* 0x000fe2000001160f */
[----:B------:R-:W-:Y:S01]  /*05e0*/  CS2R R52, SRZ ;  /* 0x0000000000347805 */ /* 0x000fe2000001ff00 */
[----:B------:R-:W-:Y:S01]  /*05f0*/  SGXT.U32 R15, R16, 0x3 ;  /* 0x00000003100f781a */ /* 0x000fe20000000000 */
[----:B------:R-:W-:Y:S01]  /*0600*/  IMAD R16, R11, c[0x0][0x1a8], RZ ;  /* 0x00006a000b107a24 */ /* 0x000fe200078e02ff */
[----:B------:R-:W-:Y:S01]  /*0610*/  LOP3.LUT R24, R23, 0x60, R0, 0xf8, !PT ;  /* 0x0000006017187812 */ /* 0x000fe200078ef800 */
[C---:B------:R-:W-:Y:S01]  /*0620*/  IMAD R25, R17.reuse, 0x40, R18 ;  /* 0x0000004011197824 */ /* 0x040fe200078e0212 */
[----:B------:R-:W-:Y:S01]  /*0630*/  SHF.L.U32 R11, R8, 0x1, RZ ;  /* 0x00000001080b7819 */ /* 0x000fe200000006ff */
[----:B------:R-:W-:Y:S01]  /*0640*/  IMAD R23, R17, 0x90, RZ ;  /* 0x0000009011177824 */ /* 0x000fe200078e02ff */
[----:B------:R-:W-:Y:S01]  /*0650*/  SHF.L.U32 R18, R16, 0x1, RZ ;  /* 0x0000000110127819 */ /* 0x000fe200000006ff */
[----:B------:R-:W-:Y:S01]  /*0660*/  IMAD.SHL.U32 R17, R9, 0x2, RZ ;  /* 0x0000000209117824 */ /* 0x000fe200078e00ff */
[----:B------:R-:W-:Y:S01]  /*0670*/  LOP3.LUT R15, R21, R22, R15, 0xfe, !PT ;  /* 0x00000016150f7212 */ /* 0x000fe200078efe0f */
[----:B------:R-:W-:Y:S01]  /*0680*/  CS2R R54, SRZ ;  /* 0x0000000000367805 */ /* 0x000fe2000001ff00 */
[----:B------:R-:W-:Y:S01]  /*0690*/  IADD3 R82, P0, P1, R18, c[0x0][0x168], R11 ;  /* 0x00005a0012527a10 */ /* 0x000fe2000791e00b */
[----:B------:R-:W-:Y:S01]  /*06a0*/  IMAD.HI R11, R8, 0x2, RZ ;  /* 0x00000002080b7827 */ /* 0x000fe200078e02ff */
[----:B------:R-:W-:Y:S01]  /*06b0*/  IADD3 R74, P2, P3, R20, c[0x0][0x170], R17 ;  /* 0x00005c00144a7a10 */ /* 0x000fe20007b5e011 */
[----:B------:R-:W-:Y:S01]  /*06c0*/  CS2R R56, SRZ ;  /* 0x0000000000387805 */ /* 0x000fe2000001ff00 */
[----:B------:R-:W-:Y:S01]  /*06d0*/  SHF.R.U32.HI R20, RZ, 0x5, R0 ;  /* 0x00000005ff147819 */ /* 0x000fe20000011600 */
[----:B------:R-:W-:Y:S01]  /*06e0*/  IMAD.HI R18, R16, 0x2, RZ ;  /* 0x0000000210127827 */ /* 0x000fe200078e02ff */
[----:B------:R-:W-:Y:S01]  /*06f0*/  LOP3.LUT R24, R23, R24, RZ, 0x3c, !PT ;  /* 0x0000001817187212 */ /* 0x000fe200078e3cff */
[----:B------:R-:W-:Y:S01]  /*0700*/  CS2R R58, SRZ ;  /* 0x00000000003a7805 */ /* 0x000fe2000001ff00 */
[----:B------:R-:W-:Y:S01]  /*0710*/  SGXT.U32 R8, R20, 0x3 ;  /* 0x000000031408781a */ /* 0x000fe20000000000 */
[----:B------:R-:W-:Y:S01]  /*0720*/  IMAD.MOV.U32 R23, RZ, RZ, c[0x0][0x1a4] ;  /* 0x00006900ff177624 */ /* 0x000fe200078e00ff */
[----:B------:R-:W-:Y:S01]  /*0730*/  LOP3.LUT R17, R13, 0x400, RZ, 0xc0, !PT ;  /* 0x000004000d117812 */ /* 0x000fe200078ec0ff */
[----:B------:R-:W-:Y:S01]  /*0740*/  IMAD.HI R20, R19, 0x2, RZ ;  /* 0x0000000213147827 */ /* 0x000fe200078e02ff */
[----:B------:R-:W-:Y:S01]  /*0750*/  IADD3.X R18, R18, c[0x0][0x16c], R11, P0, P1 ;  /* 0x00005b0012127a10 */ /* 0x000fe200007e240b */
[----:B------:R-:W-:Y:S01]  /*0760*/  CS2R R40, SRZ ;  /* 0x0000000000287805 */ /* 0x000fe2000001ff00 */
[----:B------:R-:W-:Y:S01]  /*0770*/  IADD3 R16, R17, R24, RZ ;  /* 0x0000001811107210 */ /* 0x000fe20007ffe0ff */
[----:B------:R-:W-:Y:S01]  /*0780*/  IMAD R11, R8, c[0x0][0x1a4], RZ ;  /* 0x00006900080b7a24 */ /* 0x000fe200078e02ff */
[----:B------:R-:W-:Y:S01]  /*0790*/  MOV R24, c[0x0][0x1b8] ;  /* 0x00006e0000187a02 */ /* 0x000fe20000000f00 */
[----:B------:R-:W-:Y:S01]  /*07a0*/  IMAD.HI R17, R9, 0x2, RZ ;  /* 0x0000000209117827 */ /* 0x000fe200078e02ff */
[----:B------:R-:W-:Y:S01]  /*07b0*/  LEA.HI R9, R0, 0x18, RZ, 0x1b ;  /* 0x0000001800097811 */ /* 0x000fe200078fd8ff */
[----:B------:R-:W-:Y:S01]  /*07c0*/  CS2R R42, SRZ ;  /* 0x00000000002a7805 */ /* 0x000fe2000001ff00 */
[----:B------:R-:W-:Y:S01]  /*07d0*/  LEA R86, P0, R11, R82, 0x1 ;  /* 0x000000520b567211 */ /* 0x000fe200078008ff */
[----:B------:R-:W-:Y:S01]  /*07e0*/  IMAD R19, R8, c[0x0][0x1b8], RZ ;  /* 0x00006e0008137a24 */ /* 0x000fe200078e02ff */
[----:B------:R-:W-:Y:S01]  /*07f0*/  IADD3.X R22, R20, c[0x0][0x174], R17, P2, P3 ;  /* 0x00005d0014167a10 */ /* 0x000fe200017e6411 */
[----:B------:R-:W-:Y:S01]  /*0800*/  IMAD R8, R23, 0x8, R11 ;  /* 0x0000000817087824 */ /* 0x000fe200078e020b */
[----:B------:R-:W-:Y:S01]  /*0810*/  LEA.HI.X.SX32 R87, R11, R18, 0x1, P0 ;  /* 0x000000120b577211 */ /* 0x000fe200000f0eff */
[C---:B------:R-:W-:Y:S01]  /*0820*/  IMAD R17, R9.reuse, c[0x0][0x1a4], RZ ;  /* 0x0000690009117a24 */ /* 0x040fe200078e02ff */
[----:B------:R-:W-:Y:S01]  /*0830*/  LEA R20, R24, R19, 0x3 ;  /* 0x0000001318147211 */ /* 0x000fe200078e18ff */
[----:B------:R-:W-:Y:S01]  /*0840*/  IMAD R21, R9, c[0x0][0x1b8], RZ ;  /* 0x00006e0009157a24 */ /* 0x000fe200078e02ff */
[CC--:B------:R-:W-:Y:S01]  /*0850*/  LEA R84, P1, R8.reuse, R82.reuse, 0x1 ;  /* 0x0000005208547211 */ /* 0x0c0fe200078208ff */
[----:B------:R-:W-:Y:S01]  /*0860*/  IMAD R9, R23, 0x8, R8 ;  /* 0x0000000817097824 */ /* 0x000fe200078e0208 */
[----:B------:R-:W-:Y:S01]  /*0870*/  LEA R80, P3, R17, R82, 0x1 ;  /* 0x0000005211507211 */ /* 0x000fe200078608ff */
[----:B------:R-:W-:Y:S01]  /*0880*/  CS2R R48, SRZ ;  /* 0x0000000000307805 */ /* 0x000fe2000001ff00 */
[----:B------:R-:W-:Y:S01]  /*0890*/  LEA.HI.X.SX32 R85, R8, R18, 0x1, P1 ;  /* 0x0000001208557211 */ /* 0x000fe200008f0eff */
[----:B------:R-:W-:Y:S01]  /*08a0*/  CS2R R50, SRZ ;  /* 0x0000000000327805 */ /* 0x000fe2000001ff00 */
[----:B------:R-:W-:Y:S01]  /*08b0*/  LEA R82, P2, R9, R82, 0x1 ;  /* 0x0000005209527211 */ /* 0x000fe200078408ff */
[----:B------:R-:W-:Y:S01]  /*08c0*/  UMOV UR4, URZ ;  /* 0x0000003f00047c82 */ /* 0x000fe20008000000 */
[----:B------:R-:W-:Y:S01]  /*08d0*/  LEA R8, R24, R20, 0x3 ;  /* 0x0000001418087211 */ /* 0x000fe200078e18ff */
[----:B------:R-:W-:Y:S01]  /*08e0*/  UMOV UR5, URZ ;  /* 0x0000003f00057c82 */ /* 0x000fe20008000000 */
[-C--:B------:R-:W-:Y:S01]  /*08f0*/  LEA.HI.X.SX32 R81, R17, R18.reuse, 0x1, P3 ;  /* 0x0000001211517211 */ /* 0x080fe200018f0eff */
[----:B------:R-:W-:Y:S01]  /*0900*/  IMAD.MOV.U32 R17, RZ, RZ, RZ ;  /* 0x000000ffff117224 */ /* 0x000fe200078e00ff */
[----:B------:R-:W-:-:S02]  /*0910*/  LEA.HI.X.SX32 R83, R9, R18, 0x1, P2 ;  /* 0x0000001209537211 */ /* 0x000fc400010f0eff */
[-C--:B------:R-:W-:Y:S02]  /*0920*/  LEA R78, P0, R19, R74.reuse, 0x1 ;  /* 0x0000004a134e7211 */ /* 0x080fe400078008ff */
[-C--:B------:R-:W-:Y:S02]  /*0930*/  LEA R76, P1, R20, R74.reuse, 0x1 ;  /* 0x0000004a144c7211 */ /* 0x080fe400078208ff */
[-C--:B------:R-:W-:Y:S02]  /*0940*/  LEA R18, P3, R21, R74.reuse, 0x1 ;  /* 0x0000004a15127211 */ /* 0x080fe400078608ff */
[C---:B------:R-:W-:Y:S02]  /*0950*/  LEA R74, P2, R8.reuse, R74, 0x1 ;  /* 0x0000004a084a7211 */ /* 0x040fe400078408ff */
[-C--:B------:R-:W-:Y:S02]  /*0960*/  LEA.HI.X.SX32 R79, R19, R22.reuse, 0x1, P0 ;  /* 0x00000016134f7211 */ /* 0x080fe400000f0eff */
[----:B------:R-:W-:-:S02]  /*0970*/  LEA.HI.X.SX32 R75, R8, R22, 0x1, P2 ;  /* 0x00000016084b7211 */ /* 0x000fc400010f0eff */
[-C--:B------:R-:W-:Y:S02]  /*0980*/  LEA.HI.X.SX32 R77, R20, R22.reuse, 0x1, P1 ;  /* 0x00000016144d7211 */ /* 0x080fe400008f0eff */
[----:B------:R-:W-:Y:S02]  /*0990*/  LEA.HI.X.SX32 R19, R21, R22, 0x1, P3 ;  /* 0x0000001615137211 */ /* 0x000fe400018f0eff */
[----:B------:R-:W-:Y:S02]  /*09a0*/  MOV R88, 0xff800000 ;  /* 0xff80000000587802 */ /* 0x000fe40000000f00 */
[----:B------:R-:W-:Y:S02]  /*09b0*/  MOV R9, RZ ;  /* 0x000000ff00097202 */ /* 0x000fe40000000f00 */
[----:B------:R-:W-:Y:S02]  /*09c0*/  MOV R11, 0x3f800000 ;  /* 0x3f800000000b7802 */ /* 0x000fe40000000f00 */
[----:B------:R-:W-:-:S02]  /*09d0*/  LOP3.LUT R72, R25, 0x30, R6, 0x78, !PT ;  /* 0x0000003019487812 */ /* 0x000fc400078e7806 */
[----:B------:R-:W-:Y:S02]  /*09e0*/  LOP3.LUT R8, R15, 0x8, RZ, 0xfc, !PT ;  /* 0x000000080f087812 */ /* 0x000fe400078efcff */
.L_x_1:
[----:B------:R-:W-:-:S04]  /*09f0*/  IMAD.WIDE R20, R17, 0x2, R86 ;  /* 0x0000000211147825 */ /* 0x000fc800078e0256 */
[C---:B------:R-:W-:Y:S02]  /*0a00*/  IMAD.WIDE R22, R17.reuse, 0x2, R84 ;  /* 0x0000000211167825 */ /* 0x040fe400078e0254 */
[----:B------:R-:W2:Y:S02]  /*0a10*/  LDG.E.U16 R20, [R20.64] ;  /* 0x0000000614147981 */ /* 0x000ea4000c1e1500 */
[C---:B------:R-:W-:Y:S02]  /*0a20*/  IMAD.WIDE R24, R17.reuse, 0x2, R82 ;  /* 0x0000000211187825 */ /* 0x040fe400078e0252 */
[----:B------:R-:W3:Y:S02]  /*0a30*/  LDG.E.U16 R22, [R22.64] ;  /* 0x0000000616167981 */ /* 0x000ee4000c1e1500 */
[----:B------:R-:W-:Y:S02]  /*0a40*/  IMAD.WIDE R26, R17, 0x2, R80 ;  /* 0x00000002111a7825 */ /* 0x000fe400078e0250 */
[----:B------:R-:W4:Y:S04]  /*0a50*/  LDG.E.U16 R24, [R24.64] ;  /* 0x0000000618187981 */ /* 0x000f28000c1e1500 */
[----:B------:R-:W5:Y:S04]  /*0a60*/  LDG.E.U16 R26, [R26.64] ;  /* 0x000000061a1a7981 */ /* 0x000f68000c1e1500 */
[----:B------:R-:W-:Y:S01]  /*0a70*/  BAR.SYNC.DEFER_BLOCKING 0x0 ;  /* 0x0000000000007b1d */ /* 0x000fe20000010000 */
[----:B------:R-:W-:-:S04]  /*0a80*/  IMAD.WIDE R94, R9, 0x2, R78 ;  /* 0x00000002095e7825 */ /* 0x000fc800078e024e */
[----:B------:R-:W-:-:S04]  /*0a90*/  IMAD.WIDE R90, R9, 0x2, R76 ;  /* 0x00000002095a7825 */ /* 0x000fc800078e024c */
[----:B------:R-:W-:-:S04]  /*0aa0*/  IMAD.WIDE R96, R9, 0x2, R74 ;  /* 0x0000000209607825 */ /* 0x000fc800078e024a */
[----:B------:R-:W-:Y:S01]  /*0ab0*/  IMAD.WIDE R92, R9, 0x2, R18 ;  /* 0x00000002095c7825 */ /* 0x000fe200078e0212 */
[----:B--2---:R-:W-:Y:S04]  /*0ac0*/  STS.U16 [R7+0x1000], R20 ;  /* 0x0010001407007388 */ /* 0x004fe80000000400 */
[----:B---3--:R-:W-:Y:S04]  /*0ad0*/  STS.U16 [R7+0x1200], R22 ;  /* 0x0012001607007388 */ /* 0x008fe80000000400 */
[----:B----4-:R-:W-:Y:S04]  /*0ae0*/  STS.U16 [R7+0x1400], R24 ;  /* 0x0014001807007388 */ /* 0x010fe80000000400 */
[----:B-----5:R-:W-:Y:S04]  /*0af0*/  STS.U16 [R7+0x1600], R26 ;  /* 0x0016001a07007388 */ /* 0x020fe80000000400 */
[----:B------:R-:W-:Y:S06]  /*0b00*/  BAR.SYNC.DEFER_BLOCKING 0x0 ;  /* 0x0000000000007b1d */ /* 0x000fec0000010000 */
[----:B------:R-:W2:Y:S04]  /*0b10*/  LDG.E.U16 R94, [R94.64] ;  /* 0x000000065e5e7981 */ /* 0x000ea8000c1e1500 */
[----:B------:R0:W3:Y:S04]  /*0b20*/  LDG.E.U16 R90, [R90.64] ;  /* 0x000000065a5a7981 */ /* 0x0000e8000c1e1500 */
[----:B------:R-:W4:Y:S04]  /*0b30*/  LDG.E.U16 R96, [R96.64] ;  /* 0x0000000660607981 */ /* 0x000f28000c1e1500 */
[----:B------:R-:W5:Y:S04]  /*0b40*/  LDG.E.U16 R92, [R92.64] ;  /* 0x000000065c5c7981 */ /* 0x000f68000c1e1500 */
[----:B------:R-:W-:Y:S04]  /*0b50*/  LDSM.16.MT88.4 R68, [R16] ;  /* 0x000000001044783b */ /* 0x000fe80000004200 */
[----:B------:R-:W1:Y:S04]  /*0b60*/  LDSM.16.M88.4 R32, [R72+0x1200] ;  /* 0x001200004820783b */ /* 0x000e680000000200 */
[----:B------:R-:W0:Y:S04]  /*0b70*/  LDSM.16.M88.4 R28, [R72+0x1000] ;  /* 0x00100000481c783b */ /* 0x000e280000000200 */
[----:B------:R-:W0:Y:S04]  /*0b80*/  LDSM.16.M88.4 R20, [R72+0x1400] ;  /* 0x001400004814783b */ /* 0x000e280000000200 */
[----:B------:R-:W0:Y:S04]  /*0b90*/  LDSM.16.M88.4 R24, [R72+0x1600] ;  /* 0x001600004818783b */ /* 0x000e280000000200 */
[----:B------:R-:W0:Y:S04]  /*0ba0*/  LDSM.16.MT88.4 R60, [R16+0x800] ;  /* 0x00080000103c783b */ /* 0x000e280000004200 */
[----:B------:R-:W-:Y:S01]  /*0bb0*/  BAR.SYNC.DEFER_BLOCKING 0x0 ;  /* 0x0000000000007b1d */ /* 0x000fe20000010000 */
[C---:B-1----:R-:W-:Y:S08]  /*0bc0*/  HMMA.16816.F32.BF16 R64, R68.reuse, R32, RZ ;  /* 0x000000204440723c */ /* 0x042ff000000418ff */
[C---:B0-----:R-:W-:Y:S08]  /*0bd0*/  HMMA.16816.F32.BF16 R36, R68.reuse, R28, RZ ;  /* 0x0000001c4424723c */ /* 0x041ff000000418ff */
[C---:B------:R-:W-:Y:S08]  /*0be0*/  HMMA.16816.F32.BF16 R44, R68.reuse, R20, RZ ;  /* 0x00000014442c723c */ /* 0x040ff000000418ff */
[----:B------:R-:W-:Y:S08]  /*0bf0*/  HMMA.16816.F32.BF16 R68, R68, R24, RZ ;  /* 0x000000184444723c */ /* 0x000ff000000418ff */
[C---:B------:R-:W-:Y:S08]  /*0c00*/  HMMA.16816.F32.BF16 R64, R60.reuse, R34, R64 ;  /* 0x000000223c40723c */ /* 0x040ff00000041840 */
[----:B------:R-:W-:Y:S01]  /*0c10*/  HMMA.16816.F32.BF16 R36, R60, R30, R36 ;  /* 0x0000001e3c24723c */ /* 0x000fe20000041824 */
[----:B------:R-:W-:-:S07]  /*0c20*/  LEA R28, P0, R12, UR4, 0x1 ;  /* 0x000000040c1c7c11 */ /* 0x000fce000f8008ff */
[----:B------:R-:W-:Y:S01]  /*0c30*/  HMMA.16816.F32.BF16 R44, R60, R22, R44 ;  /* 0x000000163c2c723c */ /* 0x000fe2000004182c */
[C---:B------:R-:W-:Y:S01]  /*0c40*/  IADD3 R20, P2, R28.reuse, 0x10, RZ ;  /* 0x000000101c147810 */ /* 0x040fe20007f5e0ff */
[----:B------:R-:W-:Y:S01]  /*0c50*/  IMAD.X R34, RZ, RZ, UR5, P0 ;  /* 0x00000005ff227e24 */ /* 0x000fe200080e06ff */
[C---:B------:R-:W-:Y:S02]  /*0c60*/  IADD3 R21, P3, R28.reuse, 0x9, RZ ;  /* 0x000000091c157810 */ /* 0x040fe40007f7e0ff */
[----:B------:R-:W-:-:S03]  /*0c70*/  ISETP.GT.U32.AND P6, PT, R28, R8, PT ;  /* 0x000000081c00720c */ /* 0x000fc60003fc4070 */
[----:B------:R-:W-:Y:S01]  /*0c80*/  HMMA.16816.F32.BF16 R68, R60, R26, R68 ;  /* 0x0000001a3c44723c */ /* 0x000fe20000041844 */
[----:B------:R-:W-:Y:S02]  /*0c90*/  ISETP.GT.U32.AND P5, PT, R21, R8, PT ;  /* 0x000000081500720c */ /* 0x000fe40003fa4070 */
[----:B------:R-:W-:-:S04]  /*0ca0*/  IADD3.X R91, RZ, R34, RZ, P3, !PT ;  /* 0x00000022ff5b7210 */ /* 0x000fc80001ffe4ff */
[----:B------:R-:W-:Y:S01]  /*0cb0*/  IMAD.X R61, RZ, RZ, R34, P2 ;  /* 0x000000ffff3d7224 */ /* 0x000fe200010e0622 */
[-C--:B------:R-:W-:Y:S01]  /*0cc0*/  ISETP.GE.U32.AND P2, PT, R28, R8.reuse, PT ;  /* 0x000000081c00720c */ /* 0x080fe20003f46070 */
[----:B------:R-:W-:Y:S01]  /*0cd0*/  FMUL R33, R38, c[0x0][0x188] ;  /* 0x0000620026217a20 */ /* 0x000fe20000400000 */
[-C--:B------:R-:W-:Y:S01]  /*0ce0*/  ISETP.GT.U32.AND P1, PT, R21, R15.reuse, PT ;  /* 0x0000000f1500720c */ /* 0x080fe20003f24070 */
[----:B------:R-:W-:Y:S01]  /*0cf0*/  FMUL R21, R67, c[0x0][0x188] ;  /* 0x0000620043157a20 */ /* 0x000fe20000400000 */
[----:B------:R-:W-:Y:S01]  /*0d00*/  ISETP.GT.U32.AND.EX P5, PT, R91, RZ, PT, P5 ;  /* 0x000000ff5b00720c */ /* 0x000fe20003fa4150 */
[----:B------:R-:W-:Y:S01]  /*0d10*/  FMUL R32, R39, c[0x0][0x188] ;  /* 0x0000620027207a20 */ /* 0x000fe20000400000 */
[----:B------:R-:W-:Y:S02]  /*0d20*/  ISETP.GT.U32.AND P4, PT, R28, R15, PT ;  /* 0x0000000f1c00720c */ /* 0x000fe40003f84070 */
[C---:B------:R-:W-:Y:S02]  /*0d30*/  ISETP.GT.U32.AND.EX P6, PT, R34.reuse, RZ, PT, P6 ;  /* 0x000000ff2200720c */ /* 0x040fe40003fc4160 */
[----:B------:R-:W-:Y:S01]  /*0d40*/  ISETP.GE.U32.AND.EX P2, PT, R34, RZ, PT, P2 ;  /* 0x000000ff2200720c */ /* 0x000fe20003f46120 */
[----:B------:R-:W-:Y:S01]  /*0d50*/  FMUL R35, R66, c[0x0][0x188] ;  /* 0x0000620042237a20 */ /* 0x000fe20000400000 */
[----:B------:R-:W-:-:S02]  /*0d60*/  ISETP.GT.U32.AND P3, PT, R20, R8, PT ;  /* 0x000000081400720c */ /* 0x000fc40003f64070 */
[----:B------:R-:W-:Y:S02]  /*0d70*/  FSEL R21, R21, -INF , !P5 ;  /* 0xff80000015157808 */ /* 0x000fe40006800000 */
[----:B------:R-:W-:Y:S02]  /*0d80*/  FSEL R33, R33, -INF , !P6 ;  /* 0xff80000021217808 */ /* 0x000fe40007000000 */
[----:B------:R-:W-:Y:S02]  /*0d90*/  ISETP.GT.U32.AND.EX P4, PT, R34, RZ, PT, P4 ;  /* 0x000000ff2200720c */ /* 0x000fe40003f84140 */
[----:B------:R-:W-:Y:S01]  /*0da0*/  FSEL R32, R32, -INF , !P2 ;  /* 0xff80000020207808 */ /* 0x000fe20005000000 */
[----:B------:R-:W-:Y:S01]  /*0db0*/  FMUL R23, R46, c[0x0][0x188] ;  /* 0x000062002e177a20 */ /* 0x000fe20000400000 */
[----:B------:R-:W-:Y:S02]  /*0dc0*/  IADD3 R26, P5, R28, 0x11, RZ ;  /* 0x000000111c1a7810 */ /* 0x000fe40007fbe0ff */
[----:B------:R-:W-:-:S02]  /*0dd0*/  ISETP.GT.U32.AND P0, PT, R20, R15, PT ;  /* 0x0000000f1400720c */ /* 0x000fc40003f04070 */
[----:B------:R-:W-:Y:S02]  /*0de0*/  ISETP.GT.U32.AND.EX P3, PT, R61, RZ, PT, P3 ;  /* 0x000000ff3d00720c */ /* 0x000fe40003f64130 */
[----:B------:R-:W-:Y:S02]  /*0df0*/  FSEL R35, R35, -INF , !P4 ;  /* 0xff80000023237808 */ /* 0x000fe40006000000 */
[----:B------:R-:W-:Y:S02]  /*0e00*/  FMNMX R20, R33, R32, !PT ;  /* 0x0000002021147209 */ /* 0x000fe40007800000 */
[----:B------:R-:W-:Y:S02]  /*0e10*/  IADD3.X R60, RZ, R34, RZ, P5, !PT ;  /* 0x00000022ff3c7210 */ /* 0x000fe40002ffe4ff */
[----:B------:R-:W-:Y:S02]  /*0e20*/  IADD3 R24, P5, R28, 0x18, RZ ;  /* 0x000000181c187810 */ /* 0x000fe40007fbe0ff */
[----:B------:R-:W-:-:S02]  /*0e30*/  FSEL R23, R23, -INF , !P3 ;  /* 0xff80000017177808 */ /* 0x000fc40005800000 */
[----:B------:R-:W-:Y:S02]  /*0e40*/  ISETP.GT.U32.AND P3, PT, R26, R8, PT ;  /* 0x000000081a00720c */ /* 0x000fe40003f64070 */
[----:B------:R-:W-:Y:S01]  /*0e50*/  FMNMX R20, R35, R20, !PT ;  /* 0x0000001423147209 */ /* 0x000fe20007800000 */
[----:B------:R-:W-:Y:S01]  /*0e60*/  IMAD.X R38, RZ, RZ, R34, P5 ;  /* 0x000000ffff267224 */ /* 0x000fe200028e0622 */
[----:B------:R-:W-:Y:S01]  /*0e70*/  IADD3 R22, P6, R28, 0x19, RZ ;  /* 0x000000191c167810 */ /* 0x000fe20007fde0ff */
[----:B------:R-:W-:Y:S01]  /*0e80*/  FMUL R29, R47, c[0x0][0x188] ;  /* 0x000062002f1d7a20 */ /* 0x000fe20000400000 */
[----:B------:R-:W-:Y:S02]  /*0e90*/  ISETP.GT.U32.AND P2, PT, R24, R8, PT ;  /* 0x000000081800720c */ /* 0x000fe40003f44070 */
[----:B------:R-:W-:Y:S02]  /*0ea0*/  ISETP.GT.U32.AND.EX P3, PT, R60, RZ, PT, P3 ;  /* 0x000000ff3c00720c */ /* 0x000fe40003f64130 */
[----:B------:R-:W-:Y:S01]  /*0eb0*/  FMNMX R20, R21, R20, !PT ;  /* 0x0000001415147209 */ /* 0x000fe20007800000 */
[----:B------:R-:W-:Y:S01]  /*0ec0*/  FMUL R31, R70, c[0x0][0x188] ;  /* 0x00006200461f7a20 */ /* 0x000fe20000400000 */
[----:B------:R-:W-:-:S02]  /*0ed0*/  ISETP.GT.U32.AND P5, PT, R22, R8, PT ;  /* 0x000000081600720c */ /* 0x000fc40003fa4070 */
[----:B------:R-:W-:Y:S02]  /*0ee0*/  ISETP.GT.U32.AND.EX P2, PT, R38, RZ, PT, P2 ;  /* 0x000000ff2600720c */ /* 0x000fe40003f44120 */
[----:B------:R-:W-:Y:S02]  /*0ef0*/  IADD3.X R46, RZ, R34, RZ, P6, !PT ;  /* 0x00000022ff2e7210 */ /* 0x000fe400037fe4ff */
[----:B------:R-:W-:Y:S02]  /*0f00*/  FSEL R29, R29, -INF , !P3 ;  /* 0xff8000001d1d7808 */ /* 0x000fe40005800000 */
[----:B------:R-:W-:Y:S01]  /*0f10*/  FMNMX R20, R23, R20, !PT ;  /* 0x0000001417147209 */ /* 0x000fe20007800000 */
[----:B------:R-:W-:Y:S01]  /*0f20*/  FMUL R25, R71, c[0x0][0x188] ;  /* 0x0000620047197a20 */ /* 0x000fe20000400000 */
[----:B------:R-:W-:Y:S02]  /*0f30*/  ISETP.GT.U32.AND.EX P5, PT, R46, RZ, PT, P5 ;  /* 0x000000ff2e00720c */ /* 0x000fe40003fa4150 */
[----:B------:R-:W-:-:S02]  /*0f40*/  FSEL R31, R31, -INF , !P2 ;  /* 0xff8000001f1f7808 */ /* 0x000fc40005000000 */
[----:B------:R-:W-:Y:S02]  /*0f50*/  FMNMX R20, R29, R20, !PT ;  /* 0x000000141d147209 */ /* 0x000fe40007800000 */
[----:B------:R-:W-:Y:S02]  /*0f60*/  FSEL R25, R25, -INF , !P5 ;  /* 0xff80000019197808 */ /* 0x000fe40006800000 */
[----:B------:R-:W-:-:S04]  /*0f70*/  FMNMX R20, R31, R20, !PT ;  /* 0x000000141f147209 */ /* 0x000fc80007800000 */
[----:B------:R-:W-:Y:S02]  /*0f80*/  FMNMX R30, R25, R20, !PT ;  /* 0x00000014191e7209 */ /* 0x000fe40007800000 */
[-C--:B------:R-:W-:Y:S02]  /*0f90*/  ISETP.GT.U32.AND P5, PT, R24, R15.reuse, PT ;  /* 0x0000000f1800720c */ /* 0x080fe40003fa4070 */
[C---:B------:R-:W-:Y:S01]  /*0fa0*/  IADD3 R24, P3, R28.reuse, 0x8, RZ ;  /* 0x000000081c187810 */ /* 0x040fe20007f7e0ff */
[----:B------:R-:W0:Y:S01]  /*0fb0*/  SHFL.BFLY PT, R39, R30, 0x2, 0x1f ;  /* 0x0c401f001e277f89 */ /* 0x000e2200000e0000 */
[-C--:B------:R-:W-:Y:S01]  /*0fc0*/  ISETP.GE.U32.AND P2, PT, R28, R15.reuse, PT ;  /* 0x0000000f1c00720c */ /* 0x080fe20003f46070 */
[----:B------:R-:W-:Y:S01]  /*0fd0*/  FMUL R20, R36, c[0x0][0x188] ;  /* 0x0000620024147a20 */ /* 0x000fe20000400000 */
[-C--:B------:R-:W-:Y:S01]  /*0fe0*/  ISETP.GT.U32.AND P6, PT, R26, R15.reuse, PT ;  /* 0x0000000f1a00720c */ /* 0x080fe20003fc4070 */
[----:B------:R-:W-:Y:S01]  /*0ff0*/  IMAD.X R26, RZ, RZ, R34, P3 ;  /* 0x000000ffff1a7224 */ /* 0x000fe200018e0622 */
[----:B------:R-:W-:Y:S01]  /*1000*/  ISETP.GT.U32.AND P3, PT, R24, R15, PT ;  /* 0x0000000f1800720c */ /* 0x000fe20003f64070 */
[----:B------:R-:W-:Y:S01]  /*1010*/  FMUL R27, R37, c[0x0][0x188] ;  /* 0x00006200251b7a20 */ /* 0x000fe20000400000 */
[----:B------:R-:W-:-:S02]  /*1020*/  ISETP.GE.U32.AND.EX P2, PT, R34, RZ, PT, P2 ;  /* 0x000000ff2200720c */ /* 0x000fc40003f46120 */
[----:B------:R-:W-:Y:S02]  /*1030*/  FSEL R20, R20, -INF , !P4 ;  /* 0xff80000014147808 */ /* 0x000fe40006000000 */
[----:B------:R-:W-:Y:S01]  /*1040*/  ISETP.GT.U32.AND P4, PT, R22, R15, PT ;  /* 0x0000000f1600720c */ /* 0x000fe20003f84070 */
[----:B------:R-:W-:Y:S01]  /*1050*/  FMUL R22, R64, c[0x0][0x188] ;  /* 0x0000620040167a20 */ /* 0x000fe20000400000 */
[----:B------:R-:W-:Y:S02]  /*1060*/  ISETP.GT.U32.AND.EX P3, PT, R26, RZ, PT, P3 ;  /* 0x000000ff1a00720c */ /* 0x000fe40003f64130 */
[----:B------:R-:W-:Y:S01]  /*1070*/  FSEL R27, R27, -INF , !P2 ;  /* 0xff8000001b1b7808 */ /* 0x000fe20005000000 */
[----:B------:R-:W-:Y:S01]  /*1080*/  FMUL R24, R65, c[0x0][0x188] ;  /* 0x0000620041187a20 */ /* 0x000fe20000400000 */
[----:B------:R-:W-:Y:S02]  /*1090*/  ISETP.GT.U32.AND.EX P1, PT, R91, RZ, PT, P1 ;  /* 0x000000ff5b00720c */ /* 0x000fe40003f24110 */
[----:B------:R-:W-:-:S02]  /*10a0*/  FSEL R22, R22, -INF , !P3 ;  /* 0xff80000016167808 */ /* 0x000fc40005800000 */
[----:B------:R-:W-:Y:S01]  /*10b0*/  FMNMX R37, R20, R27, !PT ;  /* 0x0000001b14257209 */ /* 0x000fe20007800000 */
[----:B------:R-:W-:Y:S01]  /*10c0*/  FMUL R28, R44, c[0x0][0x188] ;  /* 0x000062002c1c7a20 */ /* 0x000fe20000400000 */
[----:B------:R-:W-:Y:S02]  /*10d0*/  ISETP.GT.U32.AND.EX P0, PT, R61, RZ, PT, P0 ;  /* 0x000000ff3d00720c */ /* 0x000fe40003f04100 */
[----:B------:R-:W-:Y:S02]  /*10e0*/  FSEL R24, R24, -INF , !P1 ;  /* 0xff80000018187808 */ /* 0x000fe40004800000 */
[----:B------:R-:W-:Y:S01]  /*10f0*/  FMNMX R37, R22, R37, !PT ;  /* 0x0000002516257209 */ /* 0x000fe20007800000 */
[----:B------:R-:W-:Y:S01]  /*1100*/  FMUL R26, R45, c[0x0][0x188] ;  /* 0x000062002d1a7a20 */ /* 0x000fe20000400000 */
[----:B------:R-:W-:Y:S02]  /*1110*/  ISETP.GT.U32.AND.EX P6, PT, R60, RZ, PT, P6 ;  /* 0x000000ff3c00720c */ /* 0x000fe40003fc4160 */
[----:B------:R-:W-:-:S02]  /*1120*/  FSEL R28, R28, -INF , !P0 ;  /* 0xff8000001c1c7808 */ /* 0x000fc40004000000 */
[----:B------:R-:W-:Y:S02]  /*1130*/  FMNMX R37, R24, R37, !PT ;  /* 0x0000002518257209 */ /* 0x000fe40007800000 */
[----:B0-----:R-:W-:Y:S01]  /*1140*/  FMNMX R39, R30, R39, !PT ;  /* 0x000000271e277209 */ /* 0x001fe20007800000 */
[----:B------:R-:W-:Y:S01]  /*1150*/  FMUL R30, R68, c[0x0][0x188] ;  /* 0x00006200441e7a20 */ /* 0x000fe20000400000 */
[----:B------:R-:W-:Y:S02]  /*1160*/  ISETP.GT.U32.AND.EX P5, PT, R38, RZ, PT, P5 ;  /* 0x000000ff2600720c */ /* 0x000fe40003fa4150 */
[----:B------:R-:W-:Y:S02]  /*1170*/  FSEL R26, R26, -INF , !P6 ;  /* 0xff8000001a1a7808 */ /* 0x000fe40007000000 */
[----:B------:R-:W-:Y:S01]  /*1180*/  FMNMX R37, R28, R37, !PT ;  /* 0x000000251c257209 */ /* 0x000fe20007800000 */
[----:B------:R-:W-:Y:S01]  /*1190*/  FMUL R36, R69, c[0x0][0x188] ;  /* 0x0000620045247a20 */ /* 0x000fe20000400000 */
[----:B------:R-:W-:-:S02]  /*11a0*/  ISETP.GT.U32.AND.EX P4, PT, R46, RZ, PT, P4 ;  /* 0x000000ff2e00720c */ /* 0x000fc40003f84140 */
[----:B------:R-:W-:Y:S02]  /*11b0*/  FSEL R30, R30, -INF , !P5 ;  /* 0xff8000001e1e7808 */ /* 0x000fe40006800000 */
[----:B------:R-:W-:Y:S01]  /*11c0*/  FMNMX R37, R26, R37, !PT ;  /* 0x000000251a257209 */ /* 0x000fe20007800000 */
[----:B------:R-:W0:Y:S01]  /*11d0*/  SHFL.BFLY PT, R38, R39, 0x1, 0x1f ;  /* 0x0c201f0027267f89 */ /* 0x000e2200000e0000 */
[----:B------:R-:W-:Y:S02]  /*11e0*/  FSEL R36, R36, -INF , !P4 ;  /* 0xff80000024247808 */ /* 0x000fe40006000000 */
[----:B------:R-:W-:-:S04]  /*11f0*/  FMNMX R37, R30, R37, !PT ;  /* 0x000000251e257209 */ /* 0x000fc80007800000 */
[----:B------:R-:W-:-:S05]  /*1200*/  FMNMX R37, R36, R37, !PT ;  /* 0x0000002524257209 */ /* 0x000fca0007800000 */
[----:B------:R-:W1:Y:S01]  /*1210*/  SHFL.BFLY PT, R34, R37, 0x2, 0x1f ;  /* 0x0c401f0025227f89 */ /* 0x000e6200000e0000 */
[----:B0-----:R-:W-:-:S04]  /*1220*/  FMNMX R38, R39, R38, !PT ;  /* 0x0000002627267209 */ /* 0x001fc80007800000 */
[----:B------:R-:W-:-:S05]  /*1230*/  FMNMX R60, R38, R89, !PT ;  /* 0x00000059263c7209 */ /* 0x000fca0007800000 */
[----:B------:R-:W-:Y:S01]  /*1240*/  FADD R33, R33, -R60 ;  /* 0x8000003c21217221 */ /* 0x000fe20000000000 */
[----:B-1----:R-:W-:-:S03]  /*1250*/  FMNMX R34, R37, R34, !PT ;  /* 0x0000002225227209 */ /* 0x002fc60007800000 */
[----:B------:R-:W-:Y:S02]  /*1260*/  FMUL R39, R33, 1.4426950216293334961 ;  /* 0x3fb8aa3b21277820 */ /* 0x000fe40000400000 */
[----:B------:R-:W0:Y:S01]  /*1270*/  SHFL.BFLY PT, R33, R34, 0x1, 0x1f ;  /* 0x0c201f0022217f89 */ /* 0x000e2200000e0000 */
[----:B------:R-:W-:-:S03]  /*1280*/  FADD R21, R21, -R60 ;  /* 0x8000003c15157221 */ /* 0x000fc60000000000 */
[----:B--2---:R-:W-:Y:S04]  /*1290*/  STS.U16 [R7+0x1000], R94 ;  /* 0x0010005e07007388 */ /* 0x004fe80000000400 */
[----:B---3--:R-:W-:Y:S04]  /*12a0*/  STS.U16 [R7+0x1200], R90 ;  /* 0x0012005a07007388 */ /* 0x008fe80000000400 */
[----:B----4-:R-:W-:Y:S04]  /*12b0*/  STS.U16 [R7+0x1400], R96 ;  /* 0x0014006007007388 */ /* 0x010fe80000000400 */
[----:B-----5:R-:W-:Y:S01]  /*12c0*/  STS.U16 [R7+0x1600], R92 ;  /* 0x0016005c07007388 */ /* 0x020fe20000000400 */
[----:B------:R-:W-:Y:S01]  /*12d0*/  FMUL R21, R21, 1.4426950216293334961 ;  /* 0x3fb8aa3b15157820 */ /* 0x000fe20000400000 */
[----:B0-----:R-:W-:Y:S01]  /*12e0*/  FMNMX R33, R34, R33, !PT ;  /* 0x0000002122217209 */ /* 0x001fe20007800000 */
[----:B------:R-:W-:-:S02]  /*12f0*/  FADD R23, R23, -R60 ;  /* 0x8000003c17177221 */ /* 0x000fc40000000000 */
[----:B------:R0:W-:Y:S01]  /*1300*/  MUFU.EX2 R37, R21 ;  /* 0x0000001500257308 */ /* 0x0001e20000000800 */
[----:B------:R-:W-:Y:S01]  /*1310*/  FMNMX R61, R33, R88, !PT ;  /* 0x00000058213d7209 */ /* 0x000fe20007800000 */
[--C-:B------:R-:W-:Y:S02]  /*1320*/  FADD R29, R29, -R60.reuse ;  /* 0x8000003c1d1d7221 */ /* 0x100fe40000000000 */
[----:B------:R-:W-:Y:S02]  /*1330*/  FADD R25, R25, -R60 ;  /* 0x8000003c19197221 */ /* 0x000fe40000000000 */
[----:B0-----:R-:W-:Y:S02]  /*1340*/  FADD R21, -R60, R89 ;  /* 0x000000593c157221 */ /* 0x001fe40000000100 */
[----:B------:R-:W-:Y:S02]  /*1350*/  FMUL R23, R23, 1.4426950216293334961 ;  /* 0x3fb8aa3b17177820 */ /* 0x000fe40000400000 */
[----:B------:R-:W-:-:S02]  /*1360*/  FMUL R29, R29, 1.4426950216293334961 ;  /* 0x3fb8aa3b1d1d7820 */ /* 0x000fc40000400000 */
[----:B------:R-:W-:Y:S02]  /*1370*/  FMUL R25, R25, 1.4426950216293334961 ;  /* 0x3fb8aa3b19197820 */ /* 0x000fe40000400000 */
[----:B------:R-:W-:Y:S02]  /*1380*/  FMUL R21, R21, 1.4426950216293334961 ;  /* 0x3fb8aa3b15157820 */ /* 0x000fe40000400000 */
[----:B------:R-:W-:Y:S01]  /*1390*/  FADD R20, R20, -R61 ;  /* 0x8000003d14147221 */ /* 0x000fe20000000000 */
[----:B------:R0:W-:Y:S01]  /*13a0*/  MUFU.EX2 R66, R29 ;  /* 0x0000001d00427308 */ /* 0x0001e20000000800 */
[----:B------:R-:W-:-:S07]  /*13b0*/  FADD R32, R32, -R60 ;  /* 0x8000003c20207221 */ /* 0x000fce0000000000 */
[----:B------:R1:W-:Y:S01]  /*13c0*/  MUFU.EX2 R63, R25 ;  /* 0x00000019003f7308 */ /* 0x0003e20000000800 */
[----:B0-----:R-:W-:-:S07]  /*13d0*/  FMUL R29, R20, 1.4426950216293334961 ;  /* 0x3fb8aa3b141d7820 */ /* 0x001fce0000400000 */
[----:B------:R-:W-:Y:S01]  /*13e0*/  MUFU.EX2 R65, R23 ;  /* 0x0000001700417308 */ /* 0x000fe20000000800 */
[----:B-1----:R-:W-:-:S07]  /*13f0*/  FADD R25, R22, -R61 ;  /* 0x8000003d16197221 */ /* 0x002fce0000000000 */
[----:B------:R-:W-:Y:S01]  /*1400*/  MUFU.EX2 R64, R21 ;  /* 0x0000001500407308 */ /* 0x000fe20000000800 */
[----:B------:R-:W-:Y:S01]  /*1410*/  BAR.SYNC.DEFER_BLOCKING 0x0 ;  /* 0x0000000000007b1d */ /* 0x000fe20000010000 */
[--C-:B------:R-:W-:Y:S02]  /*1420*/  FADD R27, R27, -R61.reuse ;  /* 0x8000003d1b1b7221 */ /* 0x100fe40000000000 */
[----:B------:R-:W-:Y:S02]  /*1430*/  FMUL R32, R32, 1.4426950216293334961 ;  /* 0x3fb8aa3b20207820 */ /* 0x000fe40000400000 */
[----:B------:R-:W-:Y:S02]  /*1440*/  FADD R35, R35, -R60 ;  /* 0x8000003c23237221 */ /* 0x000fe40000000000 */
[----:B------:R0:W-:Y:S01]  /*1450*/  MUFU.EX2 R45, R29 ;  /* 0x0000001d002d7308 */ /* 0x0001e20000000800 */
[----:B------:R-:W-:Y:S02]  /*1460*/  FADD R24, R24, -R61 ;  /* 0x8000003d18187221 */ /* 0x000fe40000000000 */
[----:B------:R-:W-:-:S02]  /*1470*/  FMUL R27, R27, 1.4426950216293334961 ;  /* 0x3fb8aa3b1b1b7820 */ /* 0x000fc40000400000 */
[----:B0-----:R-:W-:Y:S01]  /*1480*/  FADD R29, -R61, R88 ;  /* 0x000000583d1d7221 */ /* 0x001fe20000000100 */
[----:B------:R-:W0:Y:S03]  /*1490*/  LDSM.16.M88.4 R20, [R72+0x1000] ;  /* 0x001000004814783b */ /* 0x000e260000000200 */
[----:B------:R-:W-:Y:S01]  /*14a0*/  FMUL R68, R29, 1.4426950216293334961 ;  /* 0x3fb8aa3b1d447820 */ /* 0x000fe20000400000 */
[----:B------:R-:W-:Y:S01]  /*14b0*/  MUFU.EX2 R39, R39 ;  /* 0x0000002700277308 */ /* 0x000fe20000000800 */
[----:B------:R-:W-:Y:S02]  /*14c0*/  FMUL R35, R35, 1.4426950216293334961 ;  /* 0x3fb8aa3b23237820 */ /* 0x000fe40000400000 */
[----:B------:R-:W-:Y:S02]  /*14d0*/  FMUL R25, R25, 1.4426950216293334961 ;  /* 0x3fb8aa3b19197820 */ /* 0x000fe40000400000 */
[----:B------:R-:W-:-:S03]  /*14e0*/  FMUL R24, R24, 1.4426950216293334961 ;  /* 0x3fb8aa3b18187820 */ /* 0x000fc60000400000 */
[----:B------:R-:W1:Y:S01]  /*14f0*/  MUFU.EX2 R44, R32 ;  /* 0x00000020002c7308 */ /* 0x000e620000000800 */
[----:B------:R-:W-:-:S07]  /*1500*/  FADD R31, R31, -R60 ;  /* 0x8000003c1f1f7221 */ /* 0x000fce0000000000 */
[----:B------:R-:W2:Y:S01]  /*1510*/  MUFU.EX2 R46, R27 ;  /* 0x0000001b002e7308 */ /* 0x000ea20000000800 */
[----:B------:R-:W-:-:S07]  /*1520*/  FMUL R31, R31, 1.4426950216293334961 ;  /* 0x3fb8aa3b1f1f7820 */ /* 0x000fce0000400000 */
[----:B------:R3:W-:Y:S08]  /*1530*/  MUFU.EX2 R38, R35 ;  /* 0x0000002300267308 */ /* 0x0007f00000000800 */
[----:B------:R-:W-:Y:S01]  /*1540*/  MUFU.EX2 R47, R25 ;  /* 0x00000019002f7308 */ /* 0x000fe20000000800 */
[----:B---3--:R-:W3:Y:S07]  /*1550*/  LDSM.16.M88.4 R32, [R72+0x1200] ;  /* 0x001200004820783b */ /* 0x008eee0000000200 */
[----:B------:R4:W5:Y:S08]  /*1560*/  MUFU.EX2 R88, R24 ;  /* 0x0000001800587308 */ /* 0x0009700000000800 */
[----:B------:R-:W0:Y:S01]  /*1570*/  MUFU.EX2 R68, R68 ;  /* 0x0000004400447308 */ /* 0x000e220000000800 */
[--C-:B------:R-:W-:Y:S01]  /*1580*/  FADD R28, R28, -R61.reuse ;  /* 0x8000003d1c1c7221 */ /* 0x100fe20000000000 */
[----:B-1----:R-:W-:Y:S01]  /*1590*/  F2FP.BF16.PACK_AB R29, R44, R39 ;  /* 0x000000272c1d723e */ /* 0x002fe200000010ff */
[----:B------:R-:W-:-:S02]  /*15a0*/  FADD R26, R26, -R61 ;  /* 0x8000003d1a1a7221 */ /* 0x000fc40000000000 */
[----:B------:R-:W-:-:S03]  /*15b0*/  FMUL R67, R28, 1.4426950216293334961 ;  /* 0x3fb8aa3b1c437820 */ /* 0x000fc60000400000 */
[----:B------:R1:W-:Y:S01]  /*15c0*/  MUFU.EX2 R62, R31 ;  /* 0x0000001f003e7308 */ /* 0x0003e20000000800 */
[----:B--2---:R-:W-:Y:S01]  /*15d0*/  F2FP.BF16.PACK_AB R28, R46, R45 ;  /* 0x0000002d2e1c723e */ /* 0x004fe200000010ff */
[----:B------:R-:W-:Y:S02]  /*15e0*/  FMUL R70, R26, 1.4426950216293334961 ;  /* 0x3fb8aa3b1a467820 */ /* 0x000fe40000400000 */
[----:B------:R-:W-:Y:S01]  /*15f0*/  FMUL R54, R64, R54 ;  /* 0x0000003640367220 */ /* 0x000fe20000400000 */
[----:B----4-:R-:W-:Y:S01]  /*1600*/  LDSM.16.M88.4 R24, [R72+0x1400] ;  /* 0x001400004818783b */ /* 0x010fe20000000200 */
[----:B-1----:R-:W-:Y:S02]  /*1610*/  FADD R31, R39, R44 ;  /* 0x0000002c271f7221 */ /* 0x002fe40000000000 */
[----:B------:R-:W-:Y:S02]  /*1620*/  FADD R44, R45, R46 ;  /* 0x0000002e2d2c7221 */ /* 0x000fe40000000000 */
[----:B------:R-:W-:Y:S01]  /*1630*/  FADD R39, R30, -R61 ;  /* 0x8000003d1e277221 */ /* 0x000fe20000000000 */
[----:B-----5:R-:W-:Y:S01]  /*1640*/  F2FP.BF16.PACK_AB R30, R88, R47 ;  /* 0x0000002f581e723e */ /* 0x020fe200000010ff */
[----:B------:R-:W-:Y:S01]  /*1650*/  FADD R46, R38, R31 ;  /* 0x0000001f262e7221 */ /* 0x000fe20000000000 */
[----:B------:R-:W-:Y:S01]  /*1660*/  F2FP.BF16.PACK_AB R31, R37, R38 ;  /* 0x00000026251f723e */ /* 0x000fe200000010ff */
[----:B------:R-:W-:-:S02]  /*1670*/  FMUL R55, R64, R55 ;  /* 0x0000003740377220 */ /* 0x000fc40000400000 */
[C---:B0-----:R-:W-:Y:S02]  /*1680*/  FMUL R52, R68.reuse, R52 ;  /* 0x0000003444347220 */ /* 0x041fe40000400000 */
[----:B------:R-:W-:Y:S01]  /*1690*/  FMUL R53, R68, R53 ;  /* 0x0000003544357220 */ /* 0x000fe20000400000 */
[----:B------:R-:W0:Y:S01]  /*16a0*/  MUFU.EX2 R67, R67 ;  /* 0x0000004300437308 */ /* 0x000e220000000800 */
[----:B------:R-:W-:Y:S02]  /*16b0*/  FMUL R69, R39, 1.4426950216293334961 ;  /* 0x3fb8aa3b27457820 */ /* 0x000fe40000400000 */
[----:B------:R-:W-:-:S03]  /*16c0*/  FADD R36, R36, -R61 ;  /* 0x8000003d24247221 */ /* 0x000fc60000000000 */
[----:B------:R-:W-:Y:S02]  /*16d0*/  HMMA.16816.F32.BF16 R52, R28, R20, R52 ;  /* 0x000000141c34723c */ /* 0x000fe40000041834 */
[----:B------:R-:W1:Y:S01]  /*16e0*/  MUFU.EX2 R70, R70 ;  /* 0x0000004600467308 */ /* 0x000e620000000800 */
[----:B------:R-:W-:-:S04]  /*16f0*/  FADD R47, R47, R44 ;  /* 0x0000002c2f2f7221 */ /* 0x000fc80000000000 */
[----:B------:R-:W-:-:S03]  /*1700*/  FMUL R20, R36, 1.4426950216293334961 ;  /* 0x3fb8aa3b24147820 */ /* 0x000fc60000400000 */
[----:B------:R-:W2:Y:S01]  /*1710*/  MUFU.EX2 R69, R69 ;  /* 0x0000004500457308 */ /* 0x000ea20000000800 */
[----:B------:R-:W-:Y:S02]  /*1720*/  FADD R46, R37, R46 ;  /* 0x0000002e252e7221 */ /* 0x000fe40000000000 */
[----:B------:R-:W-:Y:S01]  /*1730*/  FADD R88, R88, R47 ;  /* 0x0000002f58587221 */ /* 0x000fe20000000000 */
[----:B------:R-:W-:Y:S04]  /*1740*/  LDSM.16.M88.4 R36, [R72+0x1600] ;  /* 0x001600004824783b */ /* 0x000fe80000000200 */
[----:B------:R-:W4:Y:S01]  /*1750*/  MUFU.EX2 R20, R20 ;  /* 0x0000001400147308 */ /* 0x000f220000000800 */
[C---:B------:R-:W-:Y:S02]  /*1760*/  FMUL R58, R64.reuse, R58 ;  /* 0x0000003a403a7220 */ /* 0x040fe40000400000 */
[----:B------:R-:W-:-:S02]  /*1770*/  FMUL R59, R64, R59 ;  /* 0x0000003b403b7220 */ /* 0x000fc40000400000 */
[C---:B------:R-:W-:Y:S02]  /*1780*/  FMUL R56, R68.reuse, R56 ;  /* 0x0000003844387220 */ /* 0x040fe40000400000 */
[----:B------:R-:W-:Y:S02]  /*1790*/  FMUL R57, R68, R57 ;  /* 0x0000003944397220 */ /* 0x000fe40000400000 */
[----:B------:R-:W-:Y:S02]  /*17a0*/  FADD R45, R65, R46 ;  /* 0x0000002e412d7221 */ /* 0x000fe40000000000 */
[----:B0-----:R-:W-:Y:S02]  /*17b0*/  FADD R21, R67, R88 ;  /* 0x0000005843157221 */ /* 0x001fe40000000000 */
[----:B------:R-:W-:Y:S02]  /*17c0*/  FADD R45, R66, R45 ;  /* 0x0000002d422d7221 */ /* 0x000fe40000000000 */
[----:B-1----:R-:W-:Y:S01]  /*17d0*/  FADD R44, R70, R21 ;  /* 0x00000015462c7221 */ /* 0x002fe20000000000 */
[----:B---3--:R-:W-:Y:S03]  /*17e0*/  HMMA.16816.F32.BF16 R56, R28, R32, R56 ;  /* 0x000000201c38723c */ /* 0x008fe60000041838 */
[----:B--2---:R-:W-:-:S04]  /*17f0*/  FADD R21, R69, R44 ;  /* 0x0000002c45157221 */ /* 0x004fc80000000000 */
[----:B------:R-:W-:Y:S02]  /*1800*/  FADD R32, R62, R45 ;  /* 0x0000002d3e207221 */ /* 0x000fe40000000000 */
[----:B----4-:R-:W-:Y:S02]  /*1810*/  FADD R21, R20, R21 ;  /* 0x0000001514157221 */ /* 0x010fe40000000000 */
[----:B------:R-:W-:-:S03]  /*1820*/  FADD R32, R63, R32 ;  /* 0x000000203f207221 */ /* 0x000fc60000000000 */
[----:B------:R-:W0:Y:S04]  /*1830*/  SHFL.BFLY PT, R88, R21, 0x2, 0x1f ;  /* 0x0c401f0015587f89 */ /* 0x000e2800000e0000 */
[----:B------:R-:W1:Y:S01]  /*1840*/  SHFL.BFLY PT, R33, R32, 0x2, 0x1f ;  /* 0x0c401f0020217f89 */ /* 0x000e6200000e0000 */
[C---:B------:R-:W-:Y:S02]  /*1850*/  FMUL R42, R64.reuse, R42 ;  /* 0x0000002a402a7220 */ /* 0x040fe40000400000 */
[----:B------:R-:W-:Y:S02]  /*1860*/  FMUL R43, R64, R43 ;  /* 0x0000002b402b7220 */ /* 0x000fe40000400000 */
[C---:B------:R-:W-:Y:S02]  /*1870*/  FMUL R40, R68.reuse, R40 ;  /* 0x0000002844287220 */ /* 0x040fe40000400000 */
[----:B------:R-:W-:-:S02]  /*1880*/  FMUL R41, R68, R41 ;  /* 0x0000002944297220 */ /* 0x000fc40000400000 */
[C---:B------:R-:W-:Y:S02]  /*1890*/  FMUL R46, R64.reuse, R50 ;  /* 0x00000032402e7220 */ /* 0x040fe40000400000 */
[----:B------:R-:W-:Y:S02]  /*18a0*/  FMUL R47, R64, R51 ;  /* 0x00000033402f7220 */ /* 0x000fe40000400000 */
[C---:B------:R-:W-:Y:S02]  /*18b0*/  FMUL R44, R68.reuse, R48 ;  /* 0x00000030442c7220 */ /* 0x040fe40000400000 */
[----:B------:R-:W-:Y:S01]  /*18c0*/  FMUL R45, R68, R49 ;  /* 0x00000031442d7220 */ /* 0x000fe20000400000 */
[----:B------:R-:W-:Y:S01]  /*18d0*/  F2FP.BF16.PACK_AB R50, R20, R69 ;  /* 0x000000451432723e */ /* 0x000fe200000010ff */
[----:B0-----:R-:W-:Y:S02]  /*18e0*/  FADD R88, R21, R88 ;  /* 0x0000005815587221 */ /* 0x001fe40000000000 */
[----:B-1----:R-:W-:Y:S01]  /*18f0*/  FADD R33, R32, R33 ;  /* 0x0000002120217221 */ /* 0x002fe20000000000 */
[----:B------:R-:W-:Y:S01]  /*1900*/  UIADD3 UR4, UP0, UR4, 0x20, URZ ;  /* 0x0000002004047890 */ /* 0x000fe2000ff1e03f */
[----:B------:R-:W-:Y:S01]  /*1910*/  HMMA.16816.F32.BF16 R40, R28, R24, R40 ;  /* 0x000000181c28723c */ /* 0x000fe20000041828 */
[----:B------:R-:W-:Y:S01]  /*1920*/  SHFL.BFLY PT, R21, R88, 0x1, 0x1f ;  /* 0x0c201f0058157f89 */ /* 0x000fe200000e0000 */
[----:B------:R-:W-:-:S02]  /*1930*/  F2FP.BF16.PACK_AB R48, R70, R67 ;  /* 0x000000434630723e */ /* 0x000fc400000010ff */
[----:B------:R-:W-:Y:S01]  /*1940*/  F2FP.BF16.PACK_AB R49, R66, R65 ;  /* 0x000000414231723e */ /* 0x000fe200000010ff */
[----:B------:R-:W0:Y:S01]  /*1950*/  SHFL.BFLY PT, R20, R33, 0x1, 0x1f ;  /* 0x0c201f0021147f89 */ /* 0x000e2200000e0000 */
[----:B------:R-:W-:Y:S02]  /*1960*/  F2FP.BF16.PACK_AB R51, R63, R62 ;  /* 0x0000003e3f33723e */ /* 0x000fe400000010ff */
[----:B------:R-:W-:Y:S01]  /*1970*/  HMMA.16816.F32.BF16 R28, R28, R36, R44 ;  /* 0x000000241c1c723c */ /* 0x000fe2000004182c */
[----:B------:R-:W-:Y:S01]  /*1980*/  UIADD3.X UR5, URZ, UR5, URZ, UP0, !UPT ;  /* 0x000000053f057290 */ /* 0x000fe200087fe43f */
[----:B------:R-:W-:-:S06]  /*1990*/  ISETP.LE.U32.AND P0, PT, R10, UR4, PT ;  /* 0x000000040a007c0c */ /* 0x000fcc000bf03070 */
[----:B------:R-:W-:Y:S07]  /*19a0*/  HMMA.16816.F32.BF16 R52, R48, R22, R52 ;  /* 0x000000163034723c */ /* 0x000fee0000041834 */
[----:B------:R-:W-:-:S04]  /*19b0*/  MOV R23, UR5 ;  /* 0x0000000500177c02 */ /* 0x000fc80008000f00 */
[----:B------:R-:W-:Y:S01]  /*19c0*/  ISETP.GE.U32.AND.EX P0, PT, R23, RZ, PT, P0 ;  /* 0x000000ff1700720c */ /* 0x000fe20003f06100 */
[----:B------:R-:W-:Y:S01]  /*19d0*/  HMMA.16816.F32.BF16 R56, R48, R34, R56 ;  /* 0x000000223038723c */ /* 0x000fe20000041838 */
[----:B------:R-:W-:Y:S02]  /*19e0*/  IMAD.MOV.U32 R22, RZ, RZ, 0x20 ;  /* 0x00000020ff167424 */ /* 0x000fe400078e00ff */
[----:B0-----:R-:W-:Y:S02]  /*19f0*/  FADD R20, R33, R20 ;  /* 0x0000001421147221 */ /* 0x001fe40000000000 */
[----:B------:R-:W-:-:S03]  /*1a00*/  FADD R21, R88, R21 ;  /* 0x0000001558157221 */ /* 0x000fc60000000000 */
[----:B------:R-:W-:Y:S01]  /*1a10*/  HMMA.16816.F32.BF16 R40, R48, R26, R40 ;  /* 0x0000001a3028723c */ /* 0x000fe20000041828 */
[C---:B------:R-:W-:Y:S01]  /*1a20*/  IMAD R9, R22.reuse, c[0x0][0x1b4], R9 ;  /* 0x00006d0016097a24 */ /* 0x040fe200078e0209 */
[----:B------:R-:W-:Y:S01]  /*1a30*/  MOV R88, R61 ;  /* 0x0000003d00587202 */ /* 0x000fe20000000f00 */
[----:B------:R-:W-:Y:S02]  /*1a40*/  IMAD R17, R22, c[0x0][0x1a4], R17 ;  /* 0x0000690016117a24 */ /* 0x000fe400078e0211 */
[----:B------:R-:W-:-:S03]  /*1a50*/  FFMA R11, R64, R11, R20 ;  /* 0x0000000b400b7223 */ /* 0x000fc60000000014 */
[----:B------:R-:W-:Y:S01]  /*1a60*/  HMMA.16816.F32.BF16 R48, R48, R38, R28 ;  /* 0x000000263030723c */ /* 0x000fe2000004181c */
[----:B------:R-:W-:Y:S02]  /*1a70*/  FFMA R73, R68, R73, R21 ;  /* 0x0000004944497223 */ /* 0x000fe40000000015 */
[----:B------:R-:W-:Y:S01]  /*1a80*/  IMAD.MOV.U32 R89, RZ, RZ, R60 ;  /* 0x000000ffff597224 */ /* 0x000fe200078e003c */
[----:B------:R-:W-:Y:S01]  /*1a90*/  @P0 CALL.REL.NOINC `(.L_x_0) ;  /* 0x0000001000000944 */ /* 0x000fe20003c00000 */
[----:B------:R-:W-:Y:S05]  /*1aa0*/  BRA `(.L_x_1) ;  /* 0xffffef4000007947 */ /* 0x000fea000383ffff */
.L_x_0:
[----:B------:R-:W-:Y:S01]  /*1ab0*/  ISETP.NE.U32.AND P0, PT, R5, RZ, PT ;  /* 0x000000ff0500720c */ /* 0x000fe20003f05070 */
[----:B------:R-:W-:Y:S01]  /*1ac0*/  IMAD R10, R2, c[0x0][0x1c0], RZ ;  /* 0x00007000020a7a24 */ /* 0x000fe200078e02ff */
[----:B------:R-:W-:Y:S01]  /*1ad0*/  LOP3.LUT R9, R14, 0x380, RZ, 0xc0, !PT ;  /* 0x000003800e097812 */ /* 0x000fe200078ec0ff */
[----:B------:R-:W-:Y:S01]  /*1ae0*/  IMAD R15, R3, c[0x0][0x1c4], RZ ;  /* 0x00007100030f7a24 */ /* 0x000fe200078e02ff */
[C---:B------:R-:W-:Y:S01]  /*1af0*/  FSETP.GEU.AND P2, PT, R73.reuse, 1.175494350822287508e-38, PT ;  /* 0x008000004900780b */ /* 0x040fe20003f4e000 */
[----:B------:R-:W-:Y:S01]  /*1b00*/  FMUL R5, R73, 8388608 ;  /* 0x4b00000049057820 */ /* 0x000fe20000400000 */
[----:B------:R-:W-:Y:S01]  /*1b10*/  SHF.L.U32 R7, R10, 0x1, RZ ;  /* 0x000000010a077819 */ /* 0x000fe200000006ff */
[----:B------:R-:W-:Y:S01]  /*1b20*/  IMAD.SHL.U32 R8, R15, 0x2, RZ ;  /* 0x000000020f087824 */ /* 0x000fe200078e00ff */
[----:B------:R-:W-:Y:S01]  /*1b30*/  LEA R18, R12, R9, 0x4 ;  /* 0x000000090c127211 */ /* 0x000fe200078e20ff */
[----:B------:R-:W-:Y:S01]  /*1b40*/  IMAD.SHL.U32 R16, R0, 0x4, RZ ;  /* 0x0000000400107824 */ /* 0x000fe200078e00ff */
[----:B------:R-:W-:Y:S01]  /*1b50*/  FSEL R5, R5, R73, !P2 ;  /* 0x0000004905057208 */ /* 0x000fe20005000000 */
[----:B------:R-:W-:Y:S01]  /*1b60*/  IMAD.MOV.U32 R32, RZ, RZ, R11 ;  /* 0x000000ffff207224 */ /* 0x000fe200078e000b */
[----:B------:R-:W-:Y:S01]  /*1b70*/  SHF.R.S32.HI R9, RZ, 0x2, R0 ;  /* 0x00000002ff097819 */ /* 0x000fe20000011400 */
[----:B------:R-:W-:Y:S01]  /*1b80*/  IMAD.HI R15, R15, 0x2, RZ ;  /* 0x000000020f0f7827 */ /* 0x000fe200078e02ff */
[----:B------:R-:W-:Y:S01]  /*1b90*/  IADD3 R7, P3, P4, R8, c[0x0][0x178], R7 ;  /* 0x00005e0008077a10 */ /* 0x000fe20007c7e007 */
[----:B------:R-:W-:Y:S01]  /*1ba0*/  BAR.SYNC.DEFER_BLOCKING 0x0 ;  /* 0x0000000000007b1d */ /* 0x000fe20000010000 */
[----:B------:R-:W-:-:S02]  /*1bb0*/  LOP3.LUT R13, R13, 0x440, RZ, 0xc0, !PT ;  /* 0x000004400d0d7812 */ /* 0x000fc400078ec0ff */
[----:B------:R-:W-:Y:S02]  /*1bc0*/  IADD3 R8, R5, -0x3f3504f3, RZ ;  /* 0xc0cafb0d05087810 */ /* 0x000fe40007ffe0ff */
[----:B------:R-:W-:Y:S02]  /*1bd0*/  SGXT R9, R9, 0x1 ;  /* 0x000000010909781a */ /* 0x000fe40000000200 */
[----:B------:R-:W-:Y:S02]  /*1be0*/  LOP3.LUT R30, R13, 0x1f8, R16, 0x78, !PT ;  /* 0x000001f80d1e7812 */ /* 0x000fe400078e7810 */
[----:B------:R-:W-:Y:S02]  /*1bf0*/  LOP3.LUT R12, R8, 0xff800000, RZ, 0xc0, !PT ;  /* 0xff800000080c7812 */ /* 0x000fe400078ec0ff */
[----:B------:R-:W-:Y:S02]  /*1c00*/  SHF.R.U32.HI R13, RZ, 0x1, R0 ;  /* 0x00000001ff0d7819 */ /* 0x000fe40000011600 */
[----:B------:R-:W-:-:S02]  /*1c10*/  LOP3.LUT R8, R9, 0x440, RZ, 0xc0, !PT ;  /* 0x0000044009087812 */ /* 0x000fc400078ec0ff */
[C---:B------:R-:W-:Y:S01]  /*1c20*/  FSETP.GT.AND P1, PT, |R73|.reuse, 8.50705917302346158658e+37, PT ;  /* 0x7e8000004900780b */ /* 0x040fe20003f24200 */
[----:B------:R0:W1:Y:S01]  /*1c30*/  I2F R9, R12 ;  /* 0x0000000c00097306 */ /* 0x0000620000201400 */
[----:B------:R-:W-:Y:S01]  /*1c40*/  LOP3.LUT R13, R8, 0x40, R13, 0x78, !PT ;  /* 0x00000040080d7812 */ /* 0x000fe200078e780d */
[----:B------:R-:W-:Y:S01]  /*1c50*/  IMAD.HI R8, R10, 0x2, RZ ;  /* 0x000000020a087827 */ /* 0x000fe200078e02ff */
[----:B------:R-:W-:Y:S02]  /*1c60*/  LOP3.LUT R14, R14, 0x38, RZ, 0xc0, !PT ;  /* 0x000000380e0e7812 */ /* 0x000fe400078ec0ff */
[----:B------:R-:W-:Y:S02]  /*1c70*/  LOP3.LUT R17, R16, 0xc0, RZ, 0xc0, !PT ;  /* 0x000000c010117812 */ /* 0x000fe400078ec0ff */
[----:B------:R-:W-:Y:S02]  /*1c80*/  FSEL R10, RZ, -23, P2 ;  /* 0xc1b80000ff0a7808 */ /* 0x000fe40001000000 */
[----:B------:R-:W-:Y:S01]  /*1c90*/  FSETP.GEU.AND P2, PT, |R73|, 1.175494350822287508e-38, PT ;  /* 0x008000004900780b */ /* 0x000fe20003f4e200 */
[----:B0-----:R-:W-:Y:S01]  /*1ca0*/  IMAD.IADD R12, R5, 0x1, -R12 ;  /* 0x00000001050c7824 */ /* 0x001fe200078e0a0c */
[----:B------:R-:W-:Y:S01]  /*1cb0*/  IADD3 R17, R14, R17, RZ ;  /* 0x000000110e117210 */ /* 0x000fe20007ffe0ff */
[----:B------:R-:W-:Y:S01]  /*1cc0*/  @P1 FMUL R73, R73, 0.25 ;  /* 0x3e80000049491820 */ /* 0x000fe20000400000 */
[----:B------:R-:W-:Y:S01]  /*1cd0*/  SHF.R.S32.HI R14, RZ, 0x3, R0 ;  /* 0x00000003ff0e7819 */ /* 0x000fe20000011400 */
[----:B------:R-:W-:Y:S01]  /*1ce0*/  @P1 FMUL R49, R49, 0.25 ;  /* 0x3e80000031311820 */ /* 0x000fe20000400000 */
[----:B------:R-:W-:Y:S01]  /*1cf0*/  IADD3.X R8, R15, c[0x0][0x17c], R8, P3, P4 ;  /* 0x00005f000f087a10 */ /* 0x000fe20001fe8408 */
[----:B-1----:R-:W-:Y:S01]  /*1d00*/  FFMA.FTZ R10, R9, 1.1920928955078125e-07, R10 ;  /* 0x34000000090a7823 */ /* 0x002fe2000001000a */
[----:B------:R-:W-:Y:S01]  /*1d10*/  SGXT R11, R14, 0x1 ;  /* 0x000000010e0b781a */ /* 0x000fe20000000200 */
[C---:B------:R-:W-:Y:S01]  /*1d20*/  FMUL R9, R32.reuse, 8388608 ;  /* 0x4b00000020097820 */ /* 0x040fe20000400000 */
[----:B------:R-:W-:Y:S01]  /*1d30*/  FSETP.GT.AND P3, PT, |R32|, 8.50705917302346158658e+37, PT ;  /* 0x7e8000002000780b */ /* 0x000fe20003f64200 */
[----:B------:R-:W-:Y:S01]  /*1d40*/  @P1 FMUL R48, R48, 0.25 ;  /* 0x3e80000030301820 */ /* 0x000fe20000400000 */
[----:B------:R-:W-:Y:S01]  /*1d50*/  LOP3.LUT R11, R11, 0x808, RZ, 0xc0, !PT ;  /* 0x000008080b0b7812 */ /* 0x000fe200078ec0ff */
[----:B------:R-:W-:Y:S01]  /*1d60*/  @!P2 FMUL R73, R73, 16777216 ;  /* 0x4b8000004949a820 */ /* 0x000fe20000400000 */
[----:B------:R-:W-:Y:S01]  /*1d70*/  FSETP.GEU.AND P4, PT, R32, 1.175494350822287508e-38, PT ;  /* 0x008000002000780b */ /* 0x000fe20003f8e000 */
[----:B------:R-:W-:Y:S01]  /*1d80*/  @P1 FMUL R41, R41, 0.25 ;  /* 0x3e80000029291820 */ /* 0x000fe20000400000 */
[----:B------:R-:W-:Y:S01]  /*1d90*/  IADD3 R31, R11, R13, R18 ;  /* 0x0000000d0b1f7210 */ /* 0x000fe20007ffe012 */
[----:B------:R-:W-:Y:S01]  /*1da0*/  @P1 FMUL R40, R40, 0.25 ;  /* 0x3e80000028281820 */ /* 0x000fe20000400000 */
[----:B------:R-:W-:Y:S01]  /*1db0*/  FSETP.GEU.AND P5, PT, |R32|, 1.175494350822287508e-38, PT ;  /* 0x008000002000780b */ /* 0x000fe20003fae200 */
[----:B------:R-:W0:Y:S01]  /*1dc0*/  MUFU.RCP R13, R73 ;  /* 0x00000049000d7308 */ /* 0x000e220000001000 */
[----:B------:R-:W-:Y:S01]  /*1dd0*/  FSEL R9, R9, R32, !P4 ;  /* 0x0000002009097208 */ /* 0x000fe20006000000 */
[----:B------:R-:W-:Y:S01]  /*1de0*/  @P1 FMUL R57, R57, 0.25 ;  /* 0x3e80000039391820 */ /* 0x000fe20000400000 */
[----:B------:R-:W-:Y:S01]  /*1df0*/  LOP3.LUT R0, R0, 0x8, RZ, 0xc0, !PT ;  /* 0x0000000800007812 */ /* 0x000fe200078ec0ff */
[----:B------:R-:W-:Y:S01]  /*1e00*/  @P1 FMUL R56, R56, 0.25 ;  /* 0x3e80000038381820 */ /* 0x000fe20000400000 */
[----:B------:R-:W-:Y:S01]  /*1e10*/  IADD3 R11, R9, -0x3f3504f3, RZ ;  /* 0xc0cafb0d090b7810 */ /* 0x000fe20007ffe0ff */
[----:B------:R-:W-:Y:S01]  /*1e20*/  @P1 FMUL R53, R53, 0.25 ;  /* 0x3e80000035351820 */ /* 0x000fe20000400000 */
[----:B------:R-:W-:Y:S01]  /*1e30*/  LEA.HI R0, R0, R17, RZ, 0x1f ;  /* 0x0000001100007211 */ /* 0x000fe200078ff8ff */
[----:B------:R-:W-:Y:S01]  /*1e40*/  @P1 FMUL R52, R52, 0.25 ;  /* 0x3e80000034341820 */ /* 0x000fe20000400000 */
[----:B------:R-:W-:Y:S01]  /*1e50*/  LOP3.LUT R14, R11, 0xff800000, RZ, 0xc0, !PT ;  /* 0xff8000000b0e7812 */ /* 0x000fe200078ec0ff */
[----:B------:R-:W-:Y:S01]  /*1e60*/  @P3 FMUL R32, R32, 0.25 ;  /* 0x3e80000020203820 */ /* 0x000fe20000400000 */
[----:B------:R-:W-:Y:S01]  /*1e70*/  FSEL R11, RZ, -23, P4 ;  /* 0xc1b80000ff0b7808 */ /* 0x000fe20002000000 */
[----:B------:R-:W-:Y:S01]  /*1e80*/  @!P2 FMUL R49, R49, 16777216 ;  /* 0x4b8000003131a820 */ /* 0x000fe20000400000 */
[----:B------:R1:W2:Y:S01]  /*1e90*/  I2F R16, R14 ;  /* 0x0000000e00107306 */ /* 0x0002a20000201400 */
[----:B------:R-:W-:Y:S01]  /*1ea0*/  @!P2 FMUL R48, R48, 16777216 ;  /* 0x4b8000003030a820 */ /* 0x000fe20000400000 */
[----:B------:R-:W-:Y:S01]  /*1eb0*/  MOV R33, 0x3dc6b27f ;  /* 0x3dc6b27f00217802 */ /* 0x000fe20000000f00 */
[----:B------:R-:W-:Y:S01]  /*1ec0*/  @!P2 FMUL R41, R41, 16777216 ;  /* 0x4b8000002929a820 */ /* 0x000fe20000400000 */
[----:B------:R-:W-:Y:S01]  /*1ed0*/  ISETP.GE.U32.AND P1, PT, R9, 0x7f800000, PT ;  /* 0x7f8000000900780c */ /* 0x000fe20003f26070 */
[----:B------:R-:W-:Y:S01]  /*1ee0*/  @!P2 FMUL R40, R40, 16777216 ;  /* 0x4b8000002828a820 */ /* 0x000fe20000400000 */
[----:B------:R-:W-:Y:S01]  /*1ef0*/  LOP3.LUT R6, R6, 0xf8, RZ, 0xc0, !PT ;  /* 0x000000f806067812 */ /* 0x000fe200078ec0ff */
[----:B------:R-:W-:-:S02]  /*1f00*/  @!P2 FMUL R57, R57, 16777216 ;  /* 0x4b8000003939a820 */ /* 0x000fc40000400000 */
[----:B------:R-:W-:Y:S01]  /*1f10*/  @!P2 FMUL R56, R56, 16777216 ;  /* 0x4b8000003838a820 */ /* 0x000fe20000400000 */
[----:B-1----:R-:W-:Y:S01]  /*1f20*/  IADD3 R14, R9, -R14, RZ ;  /* 0x8000000e090e7210 */ /* 0x002fe20007ffe0ff */
[----:B------:R-:W-:Y:S02]  /*1f30*/  @!P2 FMUL R53, R53, 16777216 ;  /* 0x4b8000003535a820 */ /* 0x000fe40000400000 */
[----:B------:R-:W-:Y:S01]  /*1f40*/  @!P2 FMUL R52, R52, 16777216 ;  /* 0x4b8000003434a820 */ /* 0x000fe20000400000 */
[----:B------:R-:W-:Y:S01]  /*1f50*/  ISETP.GE.U32.AND P2, PT, R5, 0x7f800000, PT ;  /* 0x7f8000000500780c */ /* 0x000fe20003f46070 */
[----:B------:R-:W-:Y:S02]  /*1f60*/  @!P5 FMUL R32, R32, 16777216 ;  /* 0x4b8000002020d820 */ /* 0x000fe40000400000 */
[C---:B0-----:R-:W-:Y:S02]  /*1f70*/  FMUL R15, R13.reuse, R49 ;  /* 0x000000310d0f7220 */ /* 0x041fe40000400000 */
[----:B------:R-:W-:-:S02]  /*1f80*/  FMUL R17, R13, R48 ;  /* 0x000000300d117220 */ /* 0x000fc40000400000 */
[C---:B------:R-:W-:Y:S02]  /*1f90*/  FMUL R18, R13.reuse, R41 ;  /* 0x000000290d127220 */ /* 0x040fe40000400000 */
[C---:B------:R-:W-:Y:S02]  /*1fa0*/  FMUL R20, R13.reuse, R40 ;  /* 0x000000280d147220 */ /* 0x040fe40000400000 */
[----:B------:R-:W-:Y:S01]  /*1fb0*/  FMUL R21, R13, R56 ;  /* 0x000000380d157220 */ /* 0x000fe20000400000 */
[----:B------:R-:W-:Y:S01]  /*1fc0*/  F2FP.BF16.PACK_AB R27, R15, R18 ;  /* 0x000000120f1b723e */ /* 0x000fe200000010ff */
[----:B------:R-:W-:Y:S01]  /*1fd0*/  FMUL R24, R13, R52 ;  /* 0x000000340d187220 */ /* 0x000fe20000400000 */
[----:B------:R-:W-:Y:S01]  /*1fe0*/  F2FP.BF16.PACK_AB R25, R17, R20 ;  /* 0x000000141119723e */ /* 0x000fe200000010ff */
[C---:B------:R-:W-:Y:S02]  /*1ff0*/  FMUL R19, R13.reuse, R57 ;  /* 0x000000390d137220 */ /* 0x040fe40000400000 */
[----:B------:R-:W-:Y:S01]  /*2000*/  FMUL R22, R13, R53 ;  /* 0x000000350d167220 */ /* 0x000fe20000400000 */
[----:B------:R-:W-:Y:S01]  /*2010*/  F2FP.BF16.PACK_AB R24, R21, R24 ;  /* 0x000000181518723e */ /* 0x000fe200000010ff */
[----:B------:R-:W0:Y:S01]  /*2020*/  MUFU.RCP R13, R32 ;  /* 0x00000020000d7308 */ /* 0x000e220000001000 */
[----:B------:R-:W-:-:S02]  /*2030*/  @P3 FMUL R51, R51, 0.25 ;  /* 0x3e80000033333820 */ /* 0x000fc40000400000 */
[----:B------:R-:W-:Y:S01]  /*2040*/  @P3 FMUL R50, R50, 0.25 ;  /* 0x3e80000032323820 */ /* 0x000fe20000400000 */
[----:B------:R-:W-:Y:S01]  /*2050*/  F2FP.BF16.PACK_AB R26, R19, R22 ;  /* 0x00000016131a723e */ /* 0x000fe200000010ff */
[----:B------:R-:W-:Y:S01]  /*2060*/  @P3 FMUL R43, R43, 0.25 ;  /* 0x3e8000002b2b3820 */ /* 0x000fe20000400000 */
[----:B------:R1:W-:Y:S01]  /*2070*/  STS.64 [R30], R24 ;  /* 0x000000181e007388 */ /* 0x0003e20000000a00 */
[----:B------:R-:W-:Y:S02]  /*2080*/  @P3 FMUL R42, R42, 0.25 ;  /* 0x3e8000002a2a3820 */ /* 0x000fe40000400000 */
[----:B------:R-:W-:Y:S01]  /*2090*/  @P3 FMUL R59, R59, 0.25 ;  /* 0x3e8000003b3b3820 */ /* 0x000fe20000400000 */
[----:B------:R-:W-:Y:S01]  /*20a0*/  STS.64 [R30+0x200], R26 ;  /* 0x0002001a1e007388 */ /* 0x000fe20000000a00 */
[----:B------:R-:W-:Y:S02]  /*20b0*/  @P3 FMUL R58, R58, 0.25 ;  /* 0x3e8000003a3a3820 */ /* 0x000fe40000400000 */
[----:B------:R-:W-:-:S02]  /*20c0*/  @P3 FMUL R55, R55, 0.25 ;  /* 0x3e80000037373820 */ /* 0x000fc40000400000 */
[----:B------:R-:W-:Y:S02]  /*20d0*/  @P3 FMUL R54, R54, 0.25 ;  /* 0x3e80000036363820 */ /* 0x000fe40000400000 */
[----:B------:R-:W-:Y:S02]  /*20e0*/  @!P5 FMUL R51, R51, 16777216 ;  /* 0x4b8000003333d820 */ /* 0x000fe40000400000 */
[----:B------:R-:W-:Y:S02]  /*20f0*/  @!P5 FMUL R50, R50, 16777216 ;  /* 0x4b8000003232d820 */ /* 0x000fe40000400000 */
[----:B------:R-:W-:Y:S02]  /*2100*/  @!P5 FMUL R43, R43, 16777216 ;  /* 0x4b8000002b2bd820 */ /* 0x000fe40000400000 */
[----:B------:R-:W-:Y:S02]  /*2110*/  @!P5 FMUL R42, R42, 16777216 ;  /* 0x4b8000002a2ad820 */ /* 0x000fe40000400000 */
[----:B------:R-:W-:-:S02]  /*2120*/  @!P5 FMUL R59, R59, 16777216 ;  /* 0x4b8000003b3bd820 */ /* 0x000fc40000400000 */
[----:B------:R-:W-:Y:S02]  /*2130*/  @!P5 FMUL R58, R58, 16777216 ;  /* 0x4b8000003a3ad820 */ /* 0x000fe40000400000 */
[----:B------:R-:W-:Y:S02]  /*2140*/  @!P5 FMUL R55, R55, 16777216 ;  /* 0x4b8000003737d820 */ /* 0x000fe40000400000 */
[----:B------:R-:W-:Y:S02]  /*2150*/  @!P5 FMUL R54, R54, 16777216 ;  /* 0x4b8000003636d820 */ /* 0x000fe40000400000 */
[----:B--2---:R-:W-:Y:S02]  /*2160*/  FFMA.FTZ R28, R16, 1.1920928955078125e-07, R11 ;  /* 0x34000000101c7823 */ /* 0x004fe4000001000b */
[C---:B0-----:R-:W-:Y:S02]  /*2170*/  FMUL R15, R13.reuse, R51 ;  /* 0x000000330d0f7220 */ /* 0x041fe40000400000 */
[----:B------:R-:W-:-:S02]  /*2180*/  FMUL R16, R13, R50 ;  /* 0x000000320d107220 */ /* 0x000fc40000400000 */
[C---:B------:R-:W-:Y:S02]  /*2190*/  FMUL R18, R13.reuse, R43 ;  /* 0x0000002b0d127220 */ /* 0x040fe40000400000 */
[C---:B------:R-:W-:Y:S02]  /*21a0*/  FMUL R17, R13.reuse, R42 ;  /* 0x0000002a0d117220 */ /* 0x040fe40000400000 */
[----:B------:R-:W-:Y:S01]  /*21b0*/  FMUL R19, R13, R59 ;  /* 0x0000003b0d137220 */ /* 0x000fe20000400000 */
[----:B------:R-:W-:Y:S01]  /*21c0*/  F2FP.BF16.PACK_AB R23, R15, R18 ;  /* 0x000000120f17723e */ /* 0x000fe200000010ff */
[C---:B------:R-:W-:Y:S01]  /*21d0*/  FMUL R20, R13.reuse, R58 ;  /* 0x0000003a0d147220 */ /* 0x040fe20000400000 */
[----:B------:R-:W-:Y:S01]  /*21e0*/  F2FP.BF16.PACK_AB R21, R16, R17 ;  /* 0x000000111015723e */ /* 0x000fe200000010ff */
[C---:B------:R-:W-:Y:S01]  /*21f0*/  FMUL R22, R13.reuse, R55 ;  /* 0x000000370d167220 */ /* 0x040fe20000400000 */
[----:B------:R-:W-:Y:S01]  /*2200*/  LOP3.LUT R16, R30, 0x8, RZ, 0x3c, !PT ;  /* 0x000000081e107812 */ /* 0x000fe200078e3cff */
[----:B------:R-:W-:Y:S01]  /*2210*/  FMUL R13, R13, R54 ;  /* 0x000000360d0d7220 */ /* 0x000fe20000400000 */
[----:B------:R-:W-:Y:S01]  /*2220*/  LOP3.LUT R18, R31, 0x8, RZ, 0x3c, !PT ;  /* 0x000000081f127812 */ /* 0x000fe200078e3cff */
[----:B------:R-:W-:Y:S01]  /*2230*/  FADD R12, R12, -1 ;  /* 0xbf8000000c0c7421 */ /* 0x000fe20000000000 */
[----:B------:R-:W-:Y:S01]  /*2240*/  F2FP.BF16.PACK_AB R22, R19, R22 ;  /* 0x000000161316723e */ /* 0x000fe200000010ff */
[----:B------:R-:W-:Y:S01]  /*2250*/  FADD R29, R14, -1 ;  /* 0xbf8000000e1d7421 */ /* 0x000fe20000000000 */
[----:B------:R-:W-:Y:S01]  /*2260*/  F2FP.BF16.PACK_AB R20, R20, R13 ;  /* 0x0000000d1414723e */ /* 0x000fe200000010ff */
[----:B------:R-:W-:-:S02]  /*2270*/  FFMA.FTZ R11, R12, R33, -0.16845393180847167969 ;  /* 0xbe2c7f300c0b7423 */ /* 0x000fc40000010021 */
[----:B------:R-:W-:Y:S01]  /*2280*/  STS.64 [R16+0xa00], R22 ;  /* 0x000a001610007388 */ /* 0x000fe20000000a00 */
[----:B------:R-:W-:Y:S02]  /*2290*/  IMAD R13, R4, c[0x0][0x1c8], RZ ;  /* 0x00007200040d7a24 */ /* 0x000fe400078e02ff */
[C---:B------:R-:W-:Y:S01]  /*22a0*/  FFMA.FTZ R11, R12.reuse, R11, 0.1716887056827545166 ;  /* 0x3e2fcf2a0c0b7423 */ /* 0x040fe2000001000b */
[----:B------:R0:W-:Y:S01]  /*22b0*/  STS.64 [R16+0x800], R20 ;  /* 0x0008001410007388 */ /* 0x0001e20000000a00 */
[----:B-1----:R-:W-:Y:S02]  /*22c0*/  IMAD.MOV.U32 R24, RZ, RZ, c[0x0][0x1c8] ;  /* 0x00007200ff187624 */ /* 0x002fe400078e00ff */
[----:B------:R-:W-:Y:S01]  /*22d0*/  FFMA.FTZ R11, R12, R11, -0.17900948226451873779 ;  /* 0xbe374e430c0b7423 */ /* 0x000fe2000001000b */
[----:B------:R-:W-:Y:S01]  /*22e0*/  BAR.SYNC.DEFER_BLOCKING 0x0 ;  /* 0x0000000000007b1d */ /* 0x000fe20000010000 */
[----:B------:R-:W-:Y:S01]  /*22f0*/  FFMA.FTZ R4, R29, R33, -0.16845393180847167969 ;  /* 0xbe2c7f301d047423 */ /* 0x000fe20000010021 */
[----:B------:R-:W-:Y:S01]  /*2300*/  LEA R15, R24, R13, 0x2 ;  /* 0x0000000d180f7211 */ /* 0x000fe200078e10ff */
[----:B------:R-:W-:-:S02]  /*2310*/  FFMA.FTZ R11, R12, R11, 0.20512372255325317383 ;  /* 0x3e520bf40c0b7423 */ /* 0x000fc4000001000b */
[----:B------:R-:W-:Y:S01]  /*2320*/  FFMA.FTZ R4, R29, R4, 0.1716887056827545166 ;  /* 0x3e2fcf2a1d047423 */ /* 0x000fe20000010004 */
[----:B------:R-:W-:Y:S01]  /*2330*/  LEA R14, P4, R15, R7, 0x1 ;  /* 0x000000070f0e7211 */ /* 0x000fe200078808ff */
[C---:B------:R-:W-:Y:S02]  /*2340*/  FFMA.FTZ R11, R12.reuse, R11, -0.24046532809734344482 ;  /* 0xbe763c8b0c0b7423 */ /* 0x040fe4000001000b */
[----:B------:R-:W-:Y:S02]  /*2350*/  FFMA.FTZ R4, R29, R4, -0.17900948226451873779 ;  /* 0xbe374e431d047423 */ /* 0x000fe40000010004 */
[----:B------:R-:W-:Y:S02]  /*2360*/  FFMA.FTZ R11, R12, R11, 0.28857114911079406738 ;  /* 0x3e93bf990c0b7423 */ /* 0x000fe4000001000b */
[----:B------:R-:W-:Y:S01]  /*2370*/  IMAD R17, R24, 0x4, R15 ;  /* 0x0000000418117824 */ /* 0x000fe200078e020f */
[----:B------:R-:W-:Y:S01]  /*2380*/  LEA.HI.X.SX32 R15, R15, R8, 0x1, P4 ;  /* 0x000000080f0f7211 */ /* 0x000fe200020f0eff */
[----:B------:R-:W-:-:S02]  /*2390*/  FFMA.FTZ R11, R12, R11, -0.36067417263984680176 ;  /* 0xbeb8aa490c0b7423 */ /* 0x000fc4000001000b */
[----:B------:R-:W-:Y:S01]  /*23a0*/  FFMA.FTZ R4, R29, R4, 0.20512372255325317383 ;  /* 0x3e520bf41d047423 */ /* 0x000fe20000010004 */
[----:B------:R-:W-:Y:S01]  /*23b0*/  LEA R19, R24, R17, 0x2 ;  /* 0x0000001118137211 */ /* 0x000fe200078e10ff */
[C---:B------:R-:W-:Y:S01]  /*23c0*/  FFMA.FTZ R11, R12.reuse, R11, 0.48089820146560668945 ;  /* 0x3ef6384a0c0b7423 */ /* 0x040fe2000001000b */
[----:B0-----:R-:W-:Y:S01]  /*23d0*/  LEA R16, P5, R17, R7, 0x1 ;  /* 0x0000000711107211 */ /* 0x001fe200078a08ff */
[C---:B------:R-:W-:Y:S02]  /*23e0*/  FFMA.FTZ R4, R29.reuse, R4, -0.24046532809734344482 ;  /* 0xbe763c8b1d047423 */ /* 0x040fe40000010004 */
[C---:B------:R-:W-:Y:S01]  /*23f0*/  FFMA.FTZ R11, R12.reuse, R11, -0.72134751081466674805 ;  /* 0xbf38aa3b0c0b7423 */ /* 0x040fe2000001000b */
[----:B------:R-:W0:Y:S01]  /*2400*/  LDS.64 R30, [R31] ;  /* 0x000000001f1e7984 */ /* 0x000e220000000a00 */
[----:B------:R-:W-:Y:S01]  /*2410*/  FFMA.FTZ R4, R29, R4, 0.28857114911079406738 ;  /* 0x3e93bf991d047423 */ /* 0x000fe20000010004 */
[----:B------:R-:W-:Y:S01]  /*2420*/  LEA.HI.X.SX32 R17, R17, R8, 0x1, P5 ;  /* 0x0000000811117211 */ /* 0x000fe200028f0eff */
[----:B------:R-:W-:Y:S01]  /*2430*/  FMUL R11, R12, R11 ;  /* 0x0000000b0c0b7220 */ /* 0x000fe20000400000 */
[----:B------:R1:W2:Y:S01]  /*2440*/  LDS.64 R32, [R18] ;  /* 0x0000000012207984 */ /* 0x0002a20000000a00 */
[----:B------:R-:W-:-:S02]  /*2450*/  IMAD R21, R24, 0x4, R19 ;  /* 0x0000000418157824 */ /* 0x000fc400078e0213 */
[----:B------:R-:W-:Y:S02]  /*2460*/  FMUL R11, R12, R11 ;  /* 0x0000000b0c0b7220 */ /* 0x000fe40000400000 */
[----:B------:R-:W-:Y:S01]  /*2470*/  FFMA.FTZ R4, R29, R4, -0.36067417263984680176 ;  /* 0xbeb8aa491d047423 */ /* 0x000fe20000010004 */
[----:B------:R-:W-:Y:S01]  /*2480*/  LEA R23, R24, R21, 0x2 ;  /* 0x0000001518177211 */ /* 0x000fe200078e10ff */
[----:B------:R-:W-:Y:S01]  /*2490*/  FFMA.FTZ R11, R12, 1.4426950216293334961, R11 ;  /* 0x3fb8aa3b0c0b7823 */ /* 0x000fe2000001000b */
[-C--:B------:R-:W-:Y:S01]  /*24a0*/  LEA R12, P3, R13, R7.reuse, 0x1 ;  /* 0x000000070d0c7211 */ /* 0x080fe200078608ff */
[----:B------:R-:W-:Y:S01]  /*24b0*/  FFMA.FTZ R4, R29, R4, 0.48089820146560668945 ;  /* 0x3ef6384a1d047423 */ /* 0x000fe20000010004 */
[-C--:B------:R-:W-:Y:S01]  /*24c0*/  LEA R20, P4, R21, R7.reuse, 0x1 ;  /* 0x0000000715147211 */ /* 0x080fe200078808ff */
[----:B------:R-:W-:Y:S01]  /*24d0*/  IMAD R25, R24, 0x4, R23 ;  /* 0x0000000418197824 */ /* 0x000fe200078e0217 */
[----:B------:R-:W-:Y:S01]  /*24e0*/  LEA.HI.X.SX32 R13, R13, R8, 0x1, P3 ;  /* 0x000000080d0d7211 */ /* 0x000fe200018f0eff */
[----:B------:R-:W-:Y:S01]  /*24f0*/  FFMA.FTZ R4, R29, R4, -0.72134751081466674805 ;  /* 0xbf38aa3b1d047423 */ /* 0x000fe20000010004 */
[----:B-1----:R-:W-:Y:S01]  /*2500*/  LEA R18, P3, R19, R7, 0x1 ;  /* 0x0000000713127211 */ /* 0x002fe200078608ff */
[----:B------:R-:W-:Y:S01]  /*2510*/  FADD R10, R10, R11 ;  /* 0x0000000b0a0a7221 */ /* 0x000fe20000000000 */
[----:B------:R-:W-:Y:S01]  /*2520*/  LEA R27, R24, R25, 0x2 ;  /* 0x00000019181b7211 */ /* 0x000fe200078e10ff */
[----:B------:R-:W-:Y:S01]  /*2530*/  FMUL R4, R29, R4 ;  /* 0x000000041d047220 */ /* 0x000fe20000400000 */
[----:B------:R-:W-:-:S02]  /*2540*/  LEA.HI.X.SX32 R19, R19, R8, 0x1, P3 ;  /* 0x0000000813137211 */ /* 0x000fc400018f0eff */
[----:B------:R-:W-:Y:S01]  /*2550*/  LEA.HI.X.SX32 R21, R21, R8, 0x1, P4 ;  /* 0x0000000815157211 */ /* 0x000fe200020f0eff */
[----:B------:R-:W-:Y:S01]  /*2560*/  FMUL R4, R29, R4 ;  /* 0x000000041d047220 */ /* 0x000fe20000400000 */
[-C--:B------:R-:W-:Y:S02]  /*2570*/  LEA R22, P3, R23, R7.reuse, 0x1 ;  /* 0x0000000717167211 */ /* 0x080fe400078608ff */
[-C--:B------:R-:W-:Y:S01]  /*2580*/  LEA R24, P4, R25, R7.reuse, 0x1 ;  /* 0x0000000719187211 */ /* 0x080fe200078808ff */
[----:B------:R-:W-:Y:S01]  /*2590*/  FFMA.FTZ R29, R29, 1.4426950216293334961, R4 ;  /* 0x3fb8aa3b1d1d7823 */ /* 0x000fe20000010004 */
[----:B------:R-:W-:Y:S01]  /*25a0*/  LEA R26, P5, R27, R7, 0x1 ;  /* 0x000000071b1a7211 */ /* 0x000fe200078a08ff */
[----:B------:R-:W-:Y:S01]  /*25b0*/  @P2 IMAD.MOV.U32 R4, RZ, RZ, 0x7f800000 ;  /* 0x7f800000ff042424 */ /* 0x000fe200078e00ff */
[-C--:B------:R-:W-:Y:S01]  /*25c0*/  LEA.HI.X.SX32 R23, R23, R8.reuse, 0x1, P3 ;  /* 0x0000000817177211 */ /* 0x080fe200018f0eff */
[----:B------:R-:W-:Y:S01]  /*25d0*/  FADD R28, R28, R29 ;  /* 0x0000001d1c1c7221 */ /* 0x000fe20000000000 */
[----:B------:R-:W-:Y:S01]  /*25e0*/  LEA.HI.X.SX32 R25, R25, R8, 0x1, P4 ;  /* 0x0000000819197211 */ /* 0x000fe200020f0eff */
[----:B------:R-:W-:Y:S01]  /*25f0*/  @P2 FFMA.FTZ R10, R5, R4, +INF ;  /* 0x7f800000050a2423 */ /* 0x000fe20000010004 */
[----:B------:R-:W-:-:S02]  /*2600*/  LEA.HI.X.SX32 R27, R27, R8, 0x1, P5 ;  /* 0x000000081b1b7211 */ /* 0x000fc400028f0eff */
[----:B------:R-:W-:Y:S02]  /*2610*/  @P1 MOV R8, 0x7f800000 ;  /* 0x7f80000000081802 */ /* 0x000fe40000000f00 */
[----:B------:R-:W-:Y:S01]  /*2620*/  FSETP.NEU.AND P2, PT, R9, RZ, PT ;  /* 0x000000ff0900720b */ /* 0x000fe20003f4d000 */
[----:B0-----:R0:W-:Y:S01]  /*2630*/  STG.E.U16 [R12.64], R30 ;  /* 0x0000001e0c007986 */ /* 0x0011e2000c101506 */
[----:B------:R-:W-:Y:S01]  /*2640*/  PRMT R7, R31, 0x7632, R7 ;  /* 0x000076321f077816 */ /* 0x000fe20000000007 */
[----:B------:R-:W-:Y:S01]  /*2650*/  @P1 FFMA.FTZ R28, R9, R8, +INF ;  /* 0x7f800000091c1423 */ /* 0x000fe20000010008 */
[----:B------:R-:W-:Y:S01]  /*2660*/  PRMT R8, R30, 0x7632, R8 ;  /* 0x000076321e087816 */ /* 0x000fe20000000008 */
[----:B--2---:R1:W-:Y:S01]  /*2670*/  STG.E.U16 [R14.64], R32 ;  /* 0x000000200e007986 */ /* 0x0043e2000c101506 */
[----:B------:R-:W-:Y:S02]  /*2680*/  PRMT R9, R32, 0x7632, R9 ;  /* 0x0000763220097816 */ /* 0x000fe40000000009 */
[----:B------:R-:W-:Y:S01]  /*2690*/  FSETP.NEU.AND P3, PT, R5, RZ, PT ;  /* 0x000000ff0500720b */ /* 0x000fe20003f6d000 */
[----:B------:R1:W-:Y:S01]  /*26a0*/  STG.E.U16 [R16.64], R8 ;  /* 0x0000000810007986 */ /* 0x0003e2000c101506 */
[----:B------:R-:W-:-:S02]  /*26b0*/  FSEL R5, R28, -INF , P2 ;  /* 0xff8000001c057808 */ /* 0x000fc40001000000 */
[----:B------:R-:W-:Y:S01]  /*26c0*/  FSEL R10, R10, -INF , P3 ;  /* 0xff8000000a0a7808 */ /* 0x000fe20001800000 */
[----:B------:R1:W-:Y:S01]  /*26d0*/  STG.E.U16 [R18.64], R9 ;  /* 0x0000000912007986 */ /* 0x0003e2000c101506 */
[----:B0-----:R-:W-:Y:S01]  /*26e0*/  PRMT R13, R33, 0x7632, R13 ;  /* 0x00007632210d7816 */ /* 0x001fe2000000000d */
[----:B------:R-:W-:Y:S02]  /*26f0*/  FFMA R5, R5, 0.69314718246459960938, R60 ;  /* 0x3f31721805057823 */ /* 0x000fe4000000003c */
[----:B------:R1:W-:Y:S01]  /*2700*/  STG.E.U16 [R20.64], R31 ;  /* 0x0000001f14007986 */ /* 0x0003e2000c101506 */
[----:B------:R-:W-:-:S03]  /*2710*/  FFMA R4, R10, 0.69314718246459960938, R61 ;  /* 0x3f3172180a047823 */ /* 0x000fc6000000003d */
[----:B------:R1:W-:Y:S04]  /*2720*/  STG.E.U16 [R22.64], R33 ;  /* 0x0000002116007986 */ /* 0x0003e8000c101506 */
[----:B------:R1:W-:Y:S04]  /*2730*/  STG.E.U16 [R24.64], R7 ;  /* 0x0000000718007986 */ /* 0x0003e8000c101506 */
[----:B------:R1:W-:Y:S04]  /*2740*/  STG.E.U16 [R26.64], R13 ;  /* 0x0000000d1a007986 */ /* 0x0003e8000c101506 */
[----:B------:R-:W-:Y:S06]  /*2750*/  BAR.SYNC.DEFER_BLOCKING 0x0 ;  /* 0x0000000000007b1d */ /* 0x000fec0000010000 */
[----:B------:R1:W-:Y:S04]  /*2760*/  STS.64 [R6], R4 ;  /* 0x0000000406007388 */ /* 0x0003e80000000a00 */
[----:B------:R-:W-:Y:S06]  /*2770*/  BAR.SYNC.DEFER_BLOCKING 0x0 ;  /* 0x0000000000007b1d */ /* 0x000fec0000010000 */
[----:B------:R-:W-:Y:S05]  /*2780*/  @P0 EXIT ;  /* 0x000000000000094d */ /* 0x000fea0003800000 */
[----:B-1----:R-:W0:Y:S01]  /*2790*/  LDS R7, [R0] ;  /* 0x0000000000077984 */ /* 0x002e220000000800 */
[----:B------:R-:W-:-:S02]  /*27a0*/  IMAD R2, R2, c[0x0][0x1cc], RZ ;  /* 0x0000730002027a24 */ /* 0x000fc400078e02ff */
[C---:B------:R-:W-:Y:S02]  /*27b0*/  IMAD.SHL.U32 R5, R3.reuse, 0x4, RZ ;  /* 0x0000000403057824 */ /* 0x040fe400078e00ff */
[----:B------:R-:W-:Y:S01]  /*27c0*/  IMAD.HI R6, R3, 0x4, RZ ;  /* 0x0000000403067827 */ /* 0x000fe200078e02ff */
[----:B------:R-:W-:-:S03]  /*27d0*/  SHF.L.U32 R4, R2, 0x2, RZ ;  /* 0x0000000202047819 */ /* 0x000fc600000006ff */
[----:B------:R-:W-:Y:S01]  /*27e0*/  IMAD.HI R3, R2, 0x4, RZ ;  /* 0x0000000402037827 */ /* 0x000fe200078e02ff */
[----:B------:R-:W-:-:S04]  /*27f0*/  IADD3 R2, P0, P1, R5, c[0x0][0x180], R4 ;  /* 0x0000600005027a10 */ /* 0x000fc8000791e004 */
[----:B------:R-:W-:-:S05]  /*2800*/  IADD3.X R3, R6, c[0x0][0x184], R3, P0, P1 ;  /* 0x0000610006037a10 */ /* 0x000fca00007e2403 */
[----:B0-----:R-:W-:Y:S01]  /*2810*/  STG.E [R2.64], R7 ;  /* 0x0000000702007986 */ /* 0x001fe2000c101906 */
[----:B------:R-:W-:Y:S05]  /*2820*/  EXIT ;  /* 0x000000000000794d */ /* 0x000fea0003800000 */
.L_x_2:
[----:B------:R-:W-:-:S00]  /*2830*/  BRA `(.L_x_2) ;  /* 0xfffffff000007947 */ /* 0x000fc0000383ffff */
[----:B------:R-:W-:-:S00]  /*2840*/  NOP ;  /* 0x0000000000007918 */ /* 0x000fc00000000000 */
        /* <DEDUP_REMOVED lines=11> */
.L_x_3:


//--------------------- .nv.global.init           --------------------------
	.section	.nv.global.init,"aw",@progbits
.nv.global.init:
	.type		_$_str,@object
	.size		_$_str,(.L_0 - _$_str)
_$_str:
        /*0000*/ 	.byte	0x5f, 0x5f, 0x43, 0x55, 0x44, 0x41, 0x5f, 0x46, 0x54, 0x5a, 0x00
.L_0:


//--------------------- .nv.shared.attn_fwd       --------------------------
	.section	.nv.shared.attn_fwd,"aw",@nobits
	.sectionflags	@""
	.align	16
